	.target	sm_90a

	.elftype	@"ET_EXEC"


//--------------------- .note.nv.tkinfo           --------------------------
	.section	.note.nv.tkinfo,"",@"SHT_NOTE"
	.sectionflags	@"SHF_NOTE_NV_TKINFO"
	.tkinfo
        /*0018*/ 	.word	0x00000002
        /*0030*/ 	.string	""
        /*0030*/ 	.string	"ptxas"
        /*0030*/ 	.string	"Cuda compilation tools, release 13.0, V13.0.88"
        /*0030*/ 	.string	"Build cuda_13.0.r13.0/compiler.36424714_0"
        /*0030*/ 	.string	"-arch sm_90a -m 64 "



//--------------------- .note.nv.cuinfo           --------------------------
	.section	.note.nv.cuinfo,"",@"SHT_NOTE"
	.sectionflags	@"SHF_NOTE_NV_CUINFO"
        /*0018*/ 	.short	0x0002
        /*001a*/ 	.short	0x005a
        /*001c*/ 	.short	0x0082
	.zero		2


//--------------------- .nv.info                  --------------------------
	.section	.nv.info,"",@"SHT_CUDA_INFO"
	.align	4


	//----- nvinfo : EIATTR_REGCOUNT
	.align		4
        /*0000*/ 	.byte	0x04, 0x2f
        /*0002*/ 	.short	(.L_12 - .L_11)
	.align		4
.L_11:
        /*0004*/ 	.word	index@(_ZN7cutlass13device_kernelIN5flash19enable_sm80_to_sm89INS1_16FlashAttnFwdSm80INS1_25CollectiveMainloopFwdSm80ILi4ELi1ELb0EN4cute5tupleIJNS5_1CILi128EEENS7_ILi64EEES8_EEELi128ENS_10bfloat16_tEfNS_4arch4Sm80ELb1ELb0ELb0ELb1ELb1ELb1ELb1ELb0EEENS1_21CollectiveEpilogueFwdINS6_IJS8_S8_S9_EEENS6_IJNS7_ILi1EEESH_SH_EEESB_SD_Li128ELb1ELb1ELb0ELb0EEENS1_19SingleTileSchedulerILb1ELb0ELb1ELi128EEEEEEEEEvNT_6ParamsE)
        /*0008*/ 	.word	0x00000004


	//----- nvinfo : EIATTR_FRAME_SIZE
	.align		4
.L_12:
        /*000c*/ 	.byte	0x04, 0x11
        /*000e*/ 	.short	(.L_14 - .L_13)
	.align		4
.L_13:
        /*0010*/ 	.word	index@(_ZN7cutlass13device_kernelIN5flash19enable_sm80_to_sm89INS1_16FlashAttnFwdSm80INS1_25CollectiveMainloopFwdSm80ILi4ELi1ELb0EN4cute5tupleIJNS5_1CILi128EEENS7_ILi64EEES8_EEELi128ENS_10bfloat16_tEfNS_4arch4Sm80ELb1ELb0ELb0ELb1ELb1ELb1ELb1ELb0EEENS1_21CollectiveEpilogueFwdINS6_IJS8_S8_S9_EEENS6_IJNS7_ILi1EEESH_SH_EEESB_SD_Li128ELb1ELb1ELb0ELb0EEENS1_19SingleTileSchedulerILb1ELb0ELb1ELi128EEEEEEEEEvNT_6ParamsE)
        /*0014*/ 	.word	0x00000000


	//----- nvinfo : EIATTR_REGCOUNT
	.align		4
.L_14:
        /*0018*/ 	.byte	0x04, 0x2f
        /*001a*/ 	.short	(.L_16 - .L_15)
	.align		4
.L_15:
        /*001c*/ 	.word	index@(_ZN7cutlass13device_kernelIN5flash19enable_sm80_to_sm89INS1_16FlashAttnFwdSm80INS1_25CollectiveMainloopFwdSm80ILi4ELi1ELb0EN4cute5tupleIJNS5_1CILi128EEENS7_ILi64EEES8_EEELi128ENS_10bfloat16_tEfNS_4arch4Sm80ELb1ELb0ELb0ELb1ELb1ELb0ELb1ELb0EEENS1_21CollectiveEpilogueFwdINS6_IJS8_S8_S9_EEENS6_IJNS7_ILi1EEESH_SH_EEESB_SD_Li128ELb1ELb1ELb0ELb0EEENS1_19SingleTileSchedulerILb1ELb0ELb1ELi128EEEEEEEEEvNT_6ParamsE)
        /*0020*/ 	.word	0x00000004


	//----- nvinfo : EIATTR_FRAME_SIZE
	.align		4
.L_16:
        /*0024*/ 	.byte	0x04, 0x11
        /*0026*/ 	.short	(.L_18 - .L_17)
	.align		4
.L_17:
        /*0028*/ 	.word	index@(_ZN7cutlass13device_kernelIN5flash19enable_sm80_to_sm89INS1_16FlashAttnFwdSm80INS1_25CollectiveMainloopFwdSm80ILi4ELi1ELb0EN4cute5tupleIJNS5_1CILi128EEENS7_ILi64EEES8_EEELi128ENS_10bfloat16_tEfNS_4arch4Sm80ELb1ELb0ELb0ELb1ELb1ELb0ELb1ELb0EEENS1_21CollectiveEpilogueFwdINS6_IJS8_S8_S9_EEENS6_IJNS7_ILi1EEESH_SH_EEESB_SD_Li128ELb1ELb1ELb0ELb0EEENS1_19SingleTileSchedulerILb1ELb0ELb1ELi128EEEEEEEEEvNT_6ParamsE)
        /*002c*/ 	.word	0x00000000


	//----- nvinfo : EIATTR_REGCOUNT
	.align		4
.L_18:
        /*0030*/ 	.byte	0x04, 0x2f
        /*0032*/ 	.short	(.L_20 - .L_19)
	.align		4
.L_19:
        /*0034*/ 	.word	index@(_ZN7cutlass13device_kernelIN5flash19enable_sm80_to_sm89INS1_16FlashAttnFwdSm80INS1_25CollectiveMainloopFwdSm80ILi4ELi1ELb0EN4cute5tupleIJNS5_1CILi128EEENS7_ILi64EEES8_EEELi128ENS_10bfloat16_tEfNS_4arch4Sm80ELb1ELb0ELb0ELb0ELb1ELb0ELb1ELb0EEENS1_21CollectiveEpilogueFwdINS6_IJS8_S8_S9_EEENS6_IJNS7_ILi1EEESH_SH_EEESB_SD_Li128ELb0ELb1ELb0ELb0EEENS1_30DynamicPersistentTileSchedulerILi128ELi128ELb0ELb1ELb0EEEEEEEEEvNT_6ParamsE)
        /*0038*/ 	.word	0x00000004


	//----- nvinfo : EIATTR_FRAME_SIZE
	.align		4
.L_20:
        /*003c*/ 	.byte	0x04, 0x11
        /*003e*/ 	.short	(.L_22 - .L_21)
	.align		4
.L_21:
        /*0040*/ 	.word	index@(_ZN7cutlass13device_kernelIN5flash19enable_sm80_to_sm89INS1_16FlashAttnFwdSm80INS1_25CollectiveMainloopFwdSm80ILi4ELi1ELb0EN4cute5tupleIJNS5_1CILi128EEENS7_ILi64EEES8_EEELi128ENS_10bfloat16_tEfNS_4arch4Sm80ELb1ELb0ELb0ELb0ELb1ELb0ELb1ELb0EEENS1_21CollectiveEpilogueFwdINS6_IJS8_S8_S9_EEENS6_IJNS7_ILi1EEESH_SH_EEESB_SD_Li128ELb0ELb1ELb0ELb0EEENS1_30DynamicPersistentTileSchedulerILi128ELi128ELb0ELb1ELb0EEEEEEEEEvNT_6ParamsE)
        /*0044*/ 	.word	0x00000000


	//----- nvinfo : EIATTR_REGCOUNT
	.align		4
.L_22:
        /*0048*/ 	.byte	0x04, 0x2f
        /*004a*/ 	.short	(.L_24 - .L_23)
	.align		4
.L_23:
        /*004c*/ 	.word	index@(_ZN7cutlass13device_kernelIN5flash19enable_sm80_to_sm89INS1_16FlashAttnFwdSm80INS1_25CollectiveMainloopFwdSm80ILi4ELi1ELb0EN4cute5tupleIJNS5_1CILi128EEENS7_ILi48EEES8_EEELi128ENS_10bfloat16_tEfNS_4arch4Sm80ELb0ELb1ELb0ELb1ELb1ELb1ELb1ELb0EEENS1_21CollectiveEpilogueFwdINS6_IJS8_S8_S9_EEENS6_IJNS7_ILi1EEESH_SH_EEESB_SD_Li128ELb1ELb1ELb0ELb0EEENS1_19SingleTileSchedulerILb1ELb0ELb1ELi128EEEEEEEEEvNT_6ParamsE)
        /*0050*/ 	.word	0x00000004


	//----- nvinfo : EIATTR_FRAME_SIZE
	.align		4
.L_24:
        /*0054*/ 	.byte	0x04, 0x11
        /*0056*/ 	.short	(.L_26 - .L_25)
	.align		4
.L_25:
        /*0058*/ 	.word	index@(_ZN7cutlass13device_kernelIN5flash19enable_sm80_to_sm89INS1_16FlashAttnFwdSm80INS1_25CollectiveMainloopFwdSm80ILi4ELi1ELb0EN4cute5tupleIJNS5_1CILi128EEENS7_ILi48EEES8_EEELi128ENS_10bfloat16_tEfNS_4arch4Sm80ELb0ELb1ELb0ELb1ELb1ELb1ELb1ELb0EEENS1_21CollectiveEpilogueFwdINS6_IJS8_S8_S9_EEENS6_IJNS7_ILi1EEESH_SH_EEESB_SD_Li128ELb1ELb1ELb0ELb0EEENS1_19SingleTileSchedulerILb1ELb0ELb1ELi128EEEEEEEEEvNT_6ParamsE)
        /*005c*/ 	.word	0x00000000


	//----- nvinfo : EIATTR_REGCOUNT
	.align		4
.L_26:
        /*0060*/ 	.byte	0x04, 0x2f
        /*0062*/ 	.short	(.L_28 - .L_27)
	.align		4
.L_27:
        /*0064*/ 	.word	index@(_ZN7cutlass13device_kernelIN5flash19enable_sm80_to_sm89INS1_16FlashAttnFwdSm80INS1_25CollectiveMainloopFwdSm80ILi4ELi1ELb0EN4cute5tupleIJNS5_1CILi128EEENS7_ILi48EEES8_EEELi128ENS_10bfloat16_tEfNS_4arch4Sm80ELb0ELb1ELb0ELb1ELb1ELb0ELb1ELb0EEENS1_21CollectiveEpilogueFwdINS6_IJS8_S8_S9_EEENS6_IJNS7_ILi1EEESH_SH_EEESB_SD_Li128ELb1ELb1ELb0ELb0EEENS1_19SingleTileSchedulerILb1ELb0ELb1ELi128EEEEEEEEEvNT_6ParamsE)
        /*0068*/ 	.word	0x00000004


	//----- nvinfo : EIATTR_FRAME_SIZE
	.align		4
.L_28:
        /*006c*/ 	.byte	0x04, 0x11
        /*006e*/ 	.short	(.L_30 - .L_29)
	.align		4
.L_29:
        /*0070*/ 	.word	index@(_ZN7cutlass13device_kernelIN5flash19enable_sm80_to_sm89INS1_16FlashAttnFwdSm80INS1_25CollectiveMainloopFwdSm80ILi4ELi1ELb0EN4cute5tupleIJNS5_1CILi128EEENS7_ILi48EEES8_EEELi128ENS_10bfloat16_tEfNS_4arch4Sm80ELb0ELb1ELb0ELb1ELb1ELb0ELb1ELb0EEENS1_21CollectiveEpilogueFwdINS6_IJS8_S8_S9_EEENS6_IJNS7_ILi1EEESH_SH_EEESB_SD_Li128ELb1ELb1ELb0ELb0EEENS1_19SingleTileSchedulerILb1ELb0ELb1ELi128EEEEEEEEEvNT_6ParamsE)
        /*0074*/ 	.word	0x00000000


	//----- nvinfo : EIATTR_REGCOUNT
	.align		4
.L_30:
        /*0078*/ 	.byte	0x04, 0x2f
        /*007a*/ 	.short	(.L_32 - .L_31)
	.align		4
.L_31:
        /*007c*/ 	.word	index@(_ZN7cutlass13device_kernelIN5flash19enable_sm80_to_sm89INS1_16FlashAttnFwdSm80INS1_25CollectiveMainloopFwdSm80ILi4ELi1ELb0EN4cute5tupleIJNS5_1CILi128EEENS7_ILi48EEES8_EEELi128ENS_10bfloat16_tEfNS_4arch4Sm80ELb0ELb1ELb0ELb0ELb1ELb0ELb1ELb0EEENS1_21CollectiveEpilogueFwdINS6_IJS8_S8_S9_EEENS6_IJNS7_ILi1EEESH_SH_EEESB_SD_Li128ELb0ELb1ELb0ELb0EEENS1_19SingleTileSchedulerILb0ELb0ELb1ELi128EEEEEEEEEvNT_6ParamsE)
        /*0080*/ 	.word	0x00000004


	//----- nvinfo : EIATTR_FRAME_SIZE
	.align		4
.L_32:
        /*0084*/ 	.byte	0x04, 0x11
        /*0086*/ 	.short	(.L_34 - .L_33)
	.align		4
.L_33:
        /*0088*/ 	.word	index@(_ZN7cutlass13device_kernelIN5flash19enable_sm80_to_sm89INS1_16FlashAttnFwdSm80INS1_25CollectiveMainloopFwdSm80ILi4ELi1ELb0EN4cute5tupleIJNS5_1CILi128EEENS7_ILi48EEES8_EEELi128ENS_10bfloat16_tEfNS_4arch4Sm80ELb0ELb1ELb0ELb0ELb1ELb0ELb1ELb0EEENS1_21CollectiveEpilogueFwdINS6_IJS8_S8_S9_EEENS6_IJNS7_ILi1EEESH_SH_EEESB_SD_Li128ELb0ELb1ELb0ELb0EEENS1_19SingleTileSchedulerILb0ELb0ELb1ELi128EEEEEEEEEvNT_6ParamsE)
        /*008c*/ 	.word	0x00000000


	//----- nvinfo : EIATTR_REGCOUNT
	.align		4
.L_34:
        /*0090*/ 	.byte	0x04, 0x2f
        /*0092*/ 	.short	(.L_36 - .L_35)
	.align		4
.L_35:
        /*0094*/ 	.word	index@(_ZN7cutlass13device_kernelIN5flash19enable_sm80_to_sm89INS1_16FlashAttnFwdSm80INS1_25CollectiveMainloopFwdSm80ILi4ELi1ELb0EN4cute5tupleIJNS5_1CILi128EEENS7_ILi64EEES8_EEELi128ENS_10bfloat16_tEfNS_4arch4Sm80ELb0ELb0ELb0ELb1ELb1ELb1ELb1ELb0EEENS1_21CollectiveEpilogueFwdINS6_IJS8_S8_S9_EEENS6_IJNS7_ILi1EEESH_SH_EEESB_SD_Li128ELb1ELb1ELb0ELb0EEENS1_19SingleTileSchedulerILb1ELb0ELb1ELi128EEEEEEEEEvNT_6ParamsE)
        /*0098*/ 	.word	0x00000004


	//----- nvinfo : EIATTR_FRAME_SIZE
	.align		4
.L_36:
        /*009c*/ 	.byte	0x04, 0x11
        /*009e*/ 	.short	(.L_38 - .L_37)
	.align		4
.L_37:
        /*00a0*/ 	.word	index@(_ZN7cutlass13device_kernelIN5flash19enable_sm80_to_sm89INS1_16FlashAttnFwdSm80INS1_25CollectiveMainloopFwdSm80ILi4ELi1ELb0EN4cute5tupleIJNS5_1CILi128EEENS7_ILi64EEES8_EEELi128ENS_10bfloat16_tEfNS_4arch4Sm80ELb0ELb0ELb0ELb1ELb1ELb1ELb1ELb0EEENS1_21CollectiveEpilogueFwdINS6_IJS8_S8_S9_EEENS6_IJNS7_ILi1EEESH_SH_EEESB_SD_Li128ELb1ELb1ELb0ELb0EEENS1_19SingleTileSchedulerILb1ELb0ELb1ELi128EEEEEEEEEvNT_6ParamsE)
        /*00a4*/ 	.word	0x00000000


	//----- nvinfo : EIATTR_REGCOUNT
	.align		4
.L_38:
        /*00a8*/ 	.byte	0x04, 0x2f
        /*00aa*/ 	.short	(.L_40 - .L_39)
	.align		4
.L_39:
        /*00ac*/ 	.word	index@(_ZN7cutlass13device_kernelIN5flash19enable_sm80_to_sm89INS1_16FlashAttnFwdSm80INS1_25CollectiveMainloopFwdSm80ILi4ELi1ELb0EN4cute5tupleIJNS5_1CILi128EEENS7_ILi64EEES8_EEELi128ENS_10bfloat16_tEfNS_4arch4Sm80ELb0ELb0ELb0ELb1ELb1ELb0ELb1ELb0EEENS1_21CollectiveEpilogueFwdINS6_IJS8_S8_S9_EEENS6_IJNS7_ILi1EEESH_SH_EEESB_SD_Li128ELb1ELb1ELb0ELb0EEENS1_19SingleTileSchedulerILb1ELb0ELb1ELi128EEEEEEEEEvNT_6ParamsE)
        /*00b0*/ 	.word	0x00000004


	//----- nvinfo : EIATTR_FRAME_SIZE
	.align		4
.L_40:
        /*00b4*/ 	.byte	0x04, 0x11
        /*00b6*/ 	.short	(.L_42 - .L_41)
	.align		4
.L_41:
        /*00b8*/ 	.word	index@(_ZN7cutlass13device_kernelIN5flash19enable_sm80_to_sm89INS1_16FlashAttnFwdSm80INS1_25CollectiveMainloopFwdSm80ILi4ELi1ELb0EN4cute5tupleIJNS5_1CILi128EEENS7_ILi64EEES8_EEELi128ENS_10bfloat16_tEfNS_4arch4Sm80ELb0ELb0ELb0ELb1ELb1ELb0ELb1ELb0EEENS1_21CollectiveEpilogueFwdINS6_IJS8_S8_S9_EEENS6_IJNS7_ILi1EEESH_SH_EEESB_SD_Li128ELb1ELb1ELb0ELb0EEENS1_19SingleTileSchedulerILb1ELb0ELb1ELi128EEEEEEEEEvNT_6ParamsE)
        /*00bc*/ 	.word	0x00000000


	//----- nvinfo : EIATTR_REGCOUNT
	.align		4
.L_42:
        /*00c0*/ 	.byte	0x04, 0x2f
        /*00c2*/ 	.short	(.L_44 - .L_43)
	.align		4
.L_43:
        /*00c4*/ 	.word	index@(_ZN7cutlass13device_kernelIN5flash19enable_sm80_to_sm89INS1_16FlashAttnFwdSm80INS1_25CollectiveMainloopFwdSm80ILi4ELi1ELb0EN4cute5tupleIJNS5_1CILi128EEENS7_ILi64EEES8_EEELi128ENS_10bfloat16_tEfNS_4arch4Sm80ELb0ELb0ELb0ELb0ELb1ELb0ELb1ELb0EEENS1_21CollectiveEpilogueFwdINS6_IJS8_S8_S9_EEENS6_IJNS7_ILi1EEESH_SH_EEESB_SD_Li128ELb0ELb1ELb0ELb0EEENS1_19SingleTileSchedulerILb0ELb0ELb1ELi128EEEEEEEEEvNT_6ParamsE)
        /*00c8*/ 	.word	0x00000004


	//----- nvinfo : EIATTR_FRAME_SIZE
	.align		4
.L_44:
        /*00cc*/ 	.byte	0x04, 0x11
        /*00ce*/ 	.short	(.L_46 - .L_45)
	.align		4
.L_45:
        /*00d0*/ 	.word	index@(_ZN7cutlass13device_kernelIN5flash19enable_sm80_to_sm89INS1_16FlashAttnFwdSm80INS1_25CollectiveMainloopFwdSm80ILi4ELi1ELb0EN4cute5tupleIJNS5_1CILi128EEENS7_ILi64EEES8_EEELi128ENS_10bfloat16_tEfNS_4arch4Sm80ELb0ELb0ELb0ELb0ELb1ELb0ELb1ELb0EEENS1_21CollectiveEpilogueFwdINS6_IJS8_S8_S9_EEENS6_IJNS7_ILi1EEESH_SH_EEESB_SD_Li128ELb0ELb1ELb0ELb0EEENS1_19SingleTileSchedulerILb0ELb0ELb1ELi128EEEEEEEEEvNT_6ParamsE)
        /*00d4*/ 	.word	0x00000000


	//----- nvinfo : EIATTR_REGCOUNT
	.align		4
.L_46:
        /*00d8*/ 	.byte	0x04, 0x2f
        /*00da*/ 	.short	(.L_48 - .L_47)
	.align		4
.L_47:
        /*00dc*/ 	.word	index@(_ZN7cutlass13device_kernelIN5flash19enable_sm80_to_sm89INS1_16FlashAttnFwdSm80INS1_25CollectiveMainloopFwdSm80ILi8ELi1ELb1EN4cute5tupleIJNS5_1CILi128EEES8_S8_EEELi128ENS_10bfloat16_tEfNS_4arch4Sm80ELb1ELb0ELb0ELb1ELb1ELb1ELb1ELb0EEENS1_21CollectiveEpilogueFwdIS9_NS6_IJNS7_ILi1EEESF_SF_EEESA_SC_Li256ELb1ELb1ELb0ELb0EEENS1_19SingleTileSchedulerILb1ELb0ELb1ELi128EEEEEEEEEvNT_6ParamsE)
        /*00e0*/ 	.word	0x00000004


	//----- nvinfo : EIATTR_FRAME_SIZE
	.align		4
.L_48:
        /*00e4*/ 	.byte	0x04, 0x11
        /*00e6*/ 	.short	(.L_50 - .L_49)
	.align		4
.L_49:
        /*00e8*/ 	.word	index@(_ZN7cutlass13device_kernelIN5flash19enable_sm80_to_sm89INS1_16FlashAttnFwdSm80INS1_25CollectiveMainloopFwdSm80ILi8ELi1ELb1EN4cute5tupleIJNS5_1CILi128EEES8_S8_EEELi128ENS_10bfloat16_tEfNS_4arch4Sm80ELb1ELb0ELb0ELb1ELb1ELb1ELb1ELb0EEENS1_21CollectiveEpilogueFwdIS9_NS6_IJNS7_ILi1EEESF_SF_EEESA_SC_Li256ELb1ELb1ELb0ELb0EEENS1_19SingleTileSchedulerILb1ELb0ELb1ELi128EEEEEEEEEvNT_6ParamsE)
        /*00ec*/ 	.word	0x00000000


	//----- nvinfo : EIATTR_REGCOUNT
	.align		4
.L_50:
        /*00f0*/ 	.byte	0x04, 0x2f
        /*00f2*/ 	.short	(.L_52 - .L_51)
	.align		4
.L_51:
        /*00f4*/ 	.word	index@(_ZN7cutlass13device_kernelIN5flash19enable_sm80_to_sm89INS1_16FlashAttnFwdSm80INS1_25CollectiveMainloopFwdSm80ILi8ELi1ELb1EN4cute5tupleIJNS5_1CILi128EEES8_S8_EEELi128ENS_10bfloat16_tEfNS_4arch4Sm80ELb1ELb0ELb0ELb1ELb1ELb0ELb1ELb0EEENS1_21CollectiveEpilogueFwdIS9_NS6_IJNS7_ILi1EEESF_SF_EEESA_SC_Li256ELb1ELb1ELb0ELb0EEENS1_19SingleTileSchedulerILb1ELb0ELb1ELi128EEEEEEEEEvNT_6ParamsE)
        /*00f8*/ 	.word	0x00000004


	//----- nvinfo : EIATTR_FRAME_SIZE
	.align		4
.L_52:
        /*00fc*/ 	.byte	0x04, 0x11
        /*00fe*/ 	.short	(.L_54 - .L_53)
	.align		4
.L_53:
        /*0100*/ 	.word	index@(_ZN7cutlass13device_kernelIN5flash19enable_sm80_to_sm89INS1_16FlashAttnFwdSm80INS1_25CollectiveMainloopFwdSm80ILi8ELi1ELb1EN4cute5tupleIJNS5_1CILi128EEES8_S8_EEELi128ENS_10bfloat16_tEfNS_4arch4Sm80ELb1ELb0ELb0ELb1ELb1ELb0ELb1ELb0EEENS1_21CollectiveEpilogueFwdIS9_NS6_IJNS7_ILi1EEESF_SF_EEESA_SC_Li256ELb1ELb1ELb0ELb0EEENS1_19SingleTileSchedulerILb1ELb0ELb1ELi128EEEEEEEEEvNT_6ParamsE)
        /*0104*/ 	.word	0x00000000


	//----- nvinfo : EIATTR_REGCOUNT
	.align		4
.L_54:
        /*0108*/ 	.byte	0x04, 0x2f
        /*010a*/ 	.short	(.L_56 - .L_55)
	.align		4
.L_55:
        /*010c*/ 	.word	index@(_ZN7cutlass13device_kernelIN5flash19enable_sm80_to_sm89INS1_16FlashAttnFwdSm80INS1_25CollectiveMainloopFwdSm80ILi8ELi1ELb1EN4cute5tupleIJNS5_1CILi128EEES8_S8_EEELi128ENS_10bfloat16_tEfNS_4arch4Sm80ELb1ELb0ELb0ELb0ELb1ELb0ELb1ELb0EEENS1_21CollectiveEpilogueFwdIS9_NS6_IJNS7_ILi1EEESF_SF_EEESA_SC_Li256ELb0ELb1ELb0ELb0EEENS1_30DynamicPersistentTileSchedulerILi256ELi256ELb0ELb1ELb0EEEEEEEEEvNT_6ParamsE)
        /*0110*/ 	.word	0x00000004


	//----- nvinfo : EIATTR_FRAME_SIZE
	.align		4
.L_56:
        /*0114*/ 	.byte	0x04, 0x11
        /*0116*/ 	.short	(.L_58 - .L_57)
	.align		4
.L_57:
        /*0118*/ 	.word	index@(_ZN7cutlass13device_kernelIN5flash19enable_sm80_to_sm89INS1_16FlashAttnFwdSm80INS1_25CollectiveMainloopFwdSm80ILi8ELi1ELb1EN4cute5tupleIJNS5_1CILi128EEES8_S8_EEELi128ENS_10bfloat16_tEfNS_4arch4Sm80ELb1ELb0ELb0ELb0ELb1ELb0ELb1ELb0EEENS1_21CollectiveEpilogueFwdIS9_NS6_IJNS7_ILi1EEESF_SF_EEESA_SC_Li256ELb0ELb1ELb0ELb0EEENS1_30DynamicPersistentTileSchedulerILi256ELi256ELb0ELb1ELb0EEEEEEEEEvNT_6ParamsE)
        /*011c*/ 	.word	0x00000000


	//----- nvinfo : EIATTR_REGCOUNT
	.align		4
.L_58:
        /*0120*/ 	.byte	0x04, 0x2f
        /*0122*/ 	.short	(.L_60 - .L_59)
	.align		4
.L_59:
        /*0124*/ 	.word	index@(_ZN7cutlass13device_kernelIN5flash19enable_sm80_to_sm89INS1_16FlashAttnFwdSm80INS1_25CollectiveMainloopFwdSm80ILi8ELi1ELb1EN4cute5tupleIJNS5_1CILi128EEENS7_ILi96EEES8_EEELi128ENS_10bfloat16_tEfNS_4arch4Sm80ELb0ELb1ELb0ELb1ELb1ELb1ELb1ELb0EEENS1_21CollectiveEpilogueFwdINS6_IJS8_S8_S9_EEENS6_IJNS7_ILi1EEESH_SH_EEESB_SD_Li256ELb1ELb1ELb0ELb0EEENS1_19SingleTileSchedulerILb1ELb0ELb1ELi128EEEEEEEEEvNT_6ParamsE)
        /*0128*/ 	.word	0x00000004


	//----- nvinfo : EIATTR_FRAME_SIZE
	.align		4
.L_60:
        /*012c*/ 	.byte	0x04, 0x11
        /*012e*/ 	.short	(.L_62 - .L_61)
	.align		4
.L_61:
        /*0130*/ 	.word	index@(_ZN7cutlass13device_kernelIN5flash19enable_sm80_to_sm89INS1_16FlashAttnFwdSm80INS1_25CollectiveMainloopFwdSm80ILi8ELi1ELb1EN4cute5tupleIJNS5_1CILi128EEENS7_ILi96EEES8_EEELi128ENS_10bfloat16_tEfNS_4arch4Sm80ELb0ELb1ELb0ELb1ELb1ELb1ELb1ELb0EEENS1_21CollectiveEpilogueFwdINS6_IJS8_S8_S9_EEENS6_IJNS7_ILi1EEESH_SH_EEESB_SD_Li256ELb1ELb1ELb0ELb0EEENS1_19SingleTileSchedulerILb1ELb0ELb1ELi128EEEEEEEEEvNT_6ParamsE)
        /*0134*/ 	.word	0x00000000


	//----- nvinfo : EIATTR_REGCOUNT
	.align		4
.L_62:
        /*0138*/ 	.byte	0x04, 0x2f
        /*013a*/ 	.short	(.L_64 - .L_63)
	.align		4
.L_63:
        /*013c*/ 	.word	index@(_ZN7cutlass13device_kernelIN5flash19enable_sm80_to_sm89INS1_16FlashAttnFwdSm80INS1_25CollectiveMainloopFwdSm80ILi8ELi1ELb1EN4cute5tupleIJNS5_1CILi128EEENS7_ILi96EEES8_EEELi128ENS_10bfloat16_tEfNS_4arch4Sm80ELb0ELb1ELb0ELb1ELb1ELb0ELb1ELb0EEENS1_21CollectiveEpilogueFwdINS6_IJS8_S8_S9_EEENS6_IJNS7_ILi1EEESH_SH_EEESB_SD_Li256ELb1ELb1ELb0ELb0EEENS1_19SingleTileSchedulerILb1ELb0ELb1ELi128EEEEEEEEEvNT_6ParamsE)
        /*0140*/ 	.word	0x00000004


	//----- nvinfo : EIATTR_FRAME_SIZE
	.align		4
.L_64:
        /*0144*/ 	.byte	0x04, 0x11
        /*0146*/ 	.short	(.L_66 - .L_65)
	.align		4
.L_65:
        /*0148*/ 	.word	index@(_ZN7cutlass13device_kernelIN5flash19enable_sm80_to_sm89INS1_16FlashAttnFwdSm80INS1_25CollectiveMainloopFwdSm80ILi8ELi1ELb1EN4cute5tupleIJNS5_1CILi128EEENS7_ILi96EEES8_EEELi128ENS_10bfloat16_tEfNS_4arch4Sm80ELb0ELb1ELb0ELb1ELb1ELb0ELb1ELb0EEENS1_21CollectiveEpilogueFwdINS6_IJS8_S8_S9_EEENS6_IJNS7_ILi1EEESH_SH_EEESB_SD_Li256ELb1ELb1ELb0ELb0EEENS1_19SingleTileSchedulerILb1ELb0ELb1ELi128EEEEEEEEEvNT_6ParamsE)
        /*014c*/ 	.word	0x00000000


	//----- nvinfo : EIATTR_REGCOUNT
	.align		4
.L_66:
        /*0150*/ 	.byte	0x04, 0x2f
        /*0152*/ 	.short	(.L_68 - .L_67)
	.align		4
.L_67:
        /*0154*/ 	.word	index@(_ZN7cutlass13device_kernelIN5flash19enable_sm80_to_sm89INS1_16FlashAttnFwdSm80INS1_25CollectiveMainloopFwdSm80ILi8ELi1ELb1EN4cute5tupleIJNS5_1CILi128EEENS7_ILi96EEES8_EEELi128ENS_10bfloat16_tEfNS_4arch4Sm80ELb0ELb1ELb0ELb0ELb1ELb0ELb1ELb0EEENS1_21CollectiveEpilogueFwdINS6_IJS8_S8_S9_EEENS6_IJNS7_ILi1EEESH_SH_EEESB_SD_Li256ELb0ELb1ELb0ELb0EEENS1_19SingleTileSchedulerILb0ELb0ELb1ELi128EEEEEEEEEvNT_6ParamsE)
        /*0158*/ 	.word	0x00000004


	//----- nvinfo : EIATTR_FRAME_SIZE
	.align		4
.L_68:
        /*015c*/ 	.byte	0x04, 0x11
        /*015e*/ 	.short	(.L_70 - .L_69)
	.align		4
.L_69:
        /*0160*/ 	.word	index@(_ZN7cutlass13device_kernelIN5flash19enable_sm80_to_sm89INS1_16FlashAttnFwdSm80INS1_25CollectiveMainloopFwdSm80ILi8ELi1ELb1EN4cute5tupleIJNS5_1CILi128EEENS7_ILi96EEES8_EEELi128ENS_10bfloat16_tEfNS_4arch4Sm80ELb0ELb1ELb0ELb0ELb1ELb0ELb1ELb0EEENS1_21CollectiveEpilogueFwdINS6_IJS8_S8_S9_EEENS6_IJNS7_ILi1EEESH_SH_EEESB_SD_Li256ELb0ELb1ELb0ELb0EEENS1_19SingleTileSchedulerILb0ELb0ELb1ELi128EEEEEEEEEvNT_6ParamsE)
        /*0164*/ 	.word	0x00000000


	//----- nvinfo : EIATTR_REGCOUNT
	.align		4
.L_70:
        /*0168*/ 	.byte	0x04, 0x2f
        /*016a*/ 	.short	(.L_72 - .L_71)
	.align		4
.L_71:
        /*016c*/ 	.word	index@(_ZN7cutlass13device_kernelIN5flash19enable_sm80_to_sm89INS1_16FlashAttnFwdSm80INS1_25CollectiveMainloopFwdSm80ILi8ELi1ELb1EN4cute5tupleIJNS5_1CILi128EEES8_S8_EEELi128ENS_10bfloat16_tEfNS_4arch4Sm80ELb0ELb0ELb0ELb1ELb1ELb1ELb1ELb0EEENS1_21CollectiveEpilogueFwdIS9_NS6_IJNS7_ILi1EEESF_SF_EEESA_SC_Li256ELb1ELb1ELb0ELb0EEENS1_19SingleTileSchedulerILb1ELb0ELb1ELi128EEEEEEEEEvNT_6ParamsE)
        /*0170*/ 	.word	0x00000004


	//----- nvinfo : EIATTR_FRAME_SIZE
	.align		4
.L_72:
        /*0174*/ 	.byte	0x04, 0x11
        /*0176*/ 	.short	(.L_74 - .L_73)
	.align		4
.L_73:
        /*0178*/ 	.word	index@(_ZN7cutlass13device_kernelIN5flash19enable_sm80_to_sm89INS1_16FlashAttnFwdSm80INS1_25CollectiveMainloopFwdSm80ILi8ELi1ELb1EN4cute5tupleIJNS5_1CILi128EEES8_S8_EEELi128ENS_10bfloat16_tEfNS_4arch4Sm80ELb0ELb0ELb0ELb1ELb1ELb1ELb1ELb0EEENS1_21CollectiveEpilogueFwdIS9_NS6_IJNS7_ILi1EEESF_SF_EEESA_SC_Li256ELb1ELb1ELb0ELb0EEENS1_19SingleTileSchedulerILb1ELb0ELb1ELi128EEEEEEEEEvNT_6ParamsE)
        /*017c*/ 	.word	0x00000000


	//----- nvinfo : EIATTR_REGCOUNT
	.align		4
.L_74:
        /*0180*/ 	.byte	0x04, 0x2f
        /*0182*/ 	.short	(.L_76 - .L_75)
	.align		4
.L_75:
        /*0184*/ 	.word	index@(_ZN7cutlass13device_kernelIN5flash19enable_sm80_to_sm89INS1_16FlashAttnFwdSm80INS1_25CollectiveMainloopFwdSm80ILi8ELi1ELb1EN4cute5tupleIJNS5_1CILi128EEES8_S8_EEELi128ENS_10bfloat16_tEfNS_4arch4Sm80ELb0ELb0ELb0ELb1ELb1ELb0ELb1ELb0EEENS1_21CollectiveEpilogueFwdIS9_NS6_IJNS7_ILi1EEESF_SF_EEESA_SC_Li256ELb1ELb1ELb0ELb0EEENS1_19SingleTileSchedulerILb1ELb0ELb1ELi128EEEEEEEEEvNT_6ParamsE)
        /*0188*/ 	.word	0x00000004


	//----- nvinfo : EIATTR_FRAME_SIZE
	.align		4
.L_76:
        /*018c*/ 	.byte	0x04, 0x11
        /*018e*/ 	.short	(.L_78 - .L_77)
	.align		4
.L_77:
        /*0190*/ 	.word	index@(_ZN7cutlass13device_kernelIN5flash19enable_sm80_to_sm89INS1_16FlashAttnFwdSm80INS1_25CollectiveMainloopFwdSm80ILi8ELi1ELb1EN4cute5tupleIJNS5_1CILi128EEES8_S8_EEELi128ENS_10bfloat16_tEfNS_4arch4Sm80ELb0ELb0ELb0ELb1ELb1ELb0ELb1ELb0EEENS1_21CollectiveEpilogueFwdIS9_NS6_IJNS7_ILi1EEESF_SF_EEESA_SC_Li256ELb1ELb1ELb0ELb0EEENS1_19SingleTileSchedulerILb1ELb0ELb1ELi128EEEEEEEEEvNT_6ParamsE)
        /*0194*/ 	.word	0x00000000


	//----- nvinfo : EIATTR_REGCOUNT
	.align		4
.L_78:
        /*0198*/ 	.byte	0x04, 0x2f
        /*019a*/ 	.short	(.L_80 - .L_79)
	.align		4
.L_79:
        /*019c*/ 	.word	index@(_ZN7cutlass13device_kernelIN5flash19enable_sm80_to_sm89INS1_16FlashAttnFwdSm80INS1_25CollectiveMainloopFwdSm80ILi8ELi1ELb1EN4cute5tupleIJNS5_1CILi128EEES8_S8_EEELi128ENS_10bfloat16_tEfNS_4arch4Sm80ELb0ELb0ELb0ELb0ELb1ELb0ELb1ELb0EEENS1_21CollectiveEpilogueFwdIS9_NS6_IJNS7_ILi1EEESF_SF_EEESA_SC_Li256ELb0ELb1ELb0ELb0EEENS1_19SingleTileSchedulerILb0ELb0ELb1ELi128EEEEEEEEEvNT_6ParamsE)
        /*01a0*/ 	.word	0x00000004


	//----- nvinfo : EIATTR_FRAME_SIZE
	.align		4
.L_80:
        /*01a4*/ 	.byte	0x04, 0x11
        /*01a6*/ 	.short	(.L_82 - .L_81)
	.align		4
.L_81:
        /*01a8*/ 	.word	index@(_ZN7cutlass13device_kernelIN5flash19enable_sm80_to_sm89INS1_16FlashAttnFwdSm80INS1_25CollectiveMainloopFwdSm80ILi8ELi1ELb1EN4cute5tupleIJNS5_1CILi128EEES8_S8_EEELi128ENS_10bfloat16_tEfNS_4arch4Sm80ELb0ELb0ELb0ELb0ELb1ELb0ELb1ELb0EEENS1_21CollectiveEpilogueFwdIS9_NS6_IJNS7_ILi1EEESF_SF_EEESA_SC_Li256ELb0ELb1ELb0ELb0EEENS1_19SingleTileSchedulerILb0ELb0ELb1ELi128EEEEEEEEEvNT_6ParamsE)
        /*01ac*/ 	.word	0x00000000


	//----- nvinfo : EIATTR_MIN_STACK_SIZE
	.align		4
.L_82:
        /*01b0*/ 	.byte	0x04, 0x12
        /*01b2*/ 	.short	(.L_84 - .L_83)
	.align		4
.L_83:
        /*01b4*/ 	.word	index@(_ZN7cutlass13device_kernelIN5flash19enable_sm80_to_sm89INS1_16FlashAttnFwdSm80INS1_25CollectiveMainloopFwdSm80ILi8ELi1ELb1EN4cute5tupleIJNS5_1CILi128EEES8_S8_EEELi128ENS_10bfloat16_tEfNS_4arch4Sm80ELb0ELb0ELb0ELb0ELb1ELb0ELb1ELb0EEENS1_21CollectiveEpilogueFwdIS9_NS6_IJNS7_ILi1EEESF_SF_EEESA_SC_Li256ELb0ELb1ELb0ELb0EEENS1_19SingleTileSchedulerILb0ELb0ELb1ELi128EEEEEEEEEvNT_6ParamsE)
        /*01b8*/ 	.word	0x00000000


	//----- nvinfo : EIATTR_MIN_STACK_SIZE
	.align		4
.L_84:
        /*01bc*/ 	.byte	0x04, 0x12
        /*01be*/ 	.short	(.L_86 - .L_85)
	.align		4
.L_85:
        /*01c0*/ 	.word	index@(_ZN7cutlass13device_kernelIN5flash19enable_sm80_to_sm89INS1_16FlashAttnFwdSm80INS1_25CollectiveMainloopFwdSm80ILi8ELi1ELb1EN4cute5tupleIJNS5_1CILi128EEES8_S8_EEELi128ENS_10bfloat16_tEfNS_4arch4Sm80ELb0ELb0ELb0ELb1ELb1ELb0ELb1ELb0EEENS1_21CollectiveEpilogueFwdIS9_NS6_IJNS7_ILi1EEESF_SF_EEESA_SC_Li256ELb1ELb1ELb0ELb0EEENS1_19SingleTileSchedulerILb1ELb0ELb1ELi128EEEEEEEEEvNT_6ParamsE)
        /*01c4*/ 	.word	0x00000000


	//----- nvinfo : EIATTR_MIN_STACK_SIZE
	.align		4
.L_86:
        /*01c8*/ 	.byte	0x04, 0x12
        /*01ca*/ 	.short	(.L_88 - .L_87)
	.align		4
.L_87:
        /*01cc*/ 	.word	index@(_ZN7cutlass13device_kernelIN5flash19enable_sm80_to_sm89INS1_16FlashAttnFwdSm80INS1_25CollectiveMainloopFwdSm80ILi8ELi1ELb1EN4cute5tupleIJNS5_1CILi128EEES8_S8_EEELi128ENS_10bfloat16_tEfNS_4arch4Sm80ELb0ELb0ELb0ELb1ELb1ELb1ELb1ELb0EEENS1_21CollectiveEpilogueFwdIS9_NS6_IJNS7_ILi1EEESF_SF_EEESA_SC_Li256ELb1ELb1ELb0ELb0EEENS1_19SingleTileSchedulerILb1ELb0ELb1ELi128EEEEEEEEEvNT_6ParamsE)
        /*01d0*/ 	.word	0x00000000


	//----- nvinfo : EIATTR_MIN_STACK_SIZE
	.align		4
.L_88:
        /*01d4*/ 	.byte	0x04, 0x12
        /*01d6*/ 	.short	(.L_90 - .L_89)
	.align		4
.L_89:
        /*01d8*/ 	.word	index@(_ZN7cutlass13device_kernelIN5flash19enable_sm80_to_sm89INS1_16FlashAttnFwdSm80INS1_25CollectiveMainloopFwdSm80ILi8ELi1ELb1EN4cute5tupleIJNS5_1CILi128EEENS7_ILi96EEES8_EEELi128ENS_10bfloat16_tEfNS_4arch4Sm80ELb0ELb1ELb0ELb0ELb1ELb0ELb1ELb0EEENS1_21CollectiveEpilogueFwdINS6_IJS8_S8_S9_EEENS6_IJNS7_ILi1EEESH_SH_EEESB_SD_Li256ELb0ELb1ELb0ELb0EEENS1_19SingleTileSchedulerILb0ELb0ELb1ELi128EEEEEEEEEvNT_6ParamsE)
        /*01dc*/ 	.word	0x00000000


	//----- nvinfo : EIATTR_MIN_STACK_SIZE
	.align		4
.L_90:
        /*01e0*/ 	.byte	0x04, 0x12
        /*01e2*/ 	.short	(.L_92 - .L_91)
	.align		4
.L_91:
        /*01e4*/ 	.word	index@(_ZN7cutlass13device_kernelIN5flash19enable_sm80_to_sm89INS1_16FlashAttnFwdSm80INS1_25CollectiveMainloopFwdSm80ILi8ELi1ELb1EN4cute5tupleIJNS5_1CILi128EEENS7_ILi96EEES8_EEELi128ENS_10bfloat16_tEfNS_4arch4Sm80ELb0ELb1ELb0ELb1ELb1ELb0ELb1ELb0EEENS1_21CollectiveEpilogueFwdINS6_IJS8_S8_S9_EEENS6_IJNS7_ILi1EEESH_SH_EEESB_SD_Li256ELb1ELb1ELb0ELb0EEENS1_19SingleTileSchedulerILb1ELb0ELb1ELi128EEEEEEEEEvNT_6ParamsE)
        /*01e8*/ 	.word	0x00000000


	//----- nvinfo : EIATTR_MIN_STACK_SIZE
	.align		4
.L_92:
        /*01ec*/ 	.byte	0x04, 0x12
        /*01ee*/ 	.short	(.L_94 - .L_93)
	.align		4
.L_93:
        /*01f0*/ 	.word	index@(_ZN7cutlass13device_kernelIN5flash19enable_sm80_to_sm89INS1_16FlashAttnFwdSm80INS1_25CollectiveMainloopFwdSm80ILi8ELi1ELb1EN4cute5tupleIJNS5_1CILi128EEENS7_ILi96EEES8_EEELi128ENS_10bfloat16_tEfNS_4arch4Sm80ELb0ELb1ELb0ELb1ELb1ELb1ELb1ELb0EEENS1_21CollectiveEpilogueFwdINS6_IJS8_S8_S9_EEENS6_IJNS7_ILi1EEESH_SH_EEESB_SD_Li256ELb1ELb1ELb0ELb0EEENS1_19SingleTileSchedulerILb1ELb0ELb1ELi128EEEEEEEEEvNT_6ParamsE)
        /*01f4*/ 	.word	0x00000000


	//----- nvinfo : EIATTR_MIN_STACK_SIZE
	.align		4
.L_94:
        /*01f8*/ 	.byte	0x04, 0x12
        /*01fa*/ 	.short	(.L_96 - .L_95)
	.align		4
.L_95:
        /*01fc*/ 	.word	index@(_ZN7cutlass13device_kernelIN5flash19enable_sm80_to_sm89INS1_16FlashAttnFwdSm80INS1_25CollectiveMainloopFwdSm80ILi8ELi1ELb1EN4cute5tupleIJNS5_1CILi128EEES8_S8_EEELi128ENS_10bfloat16_tEfNS_4arch4Sm80ELb1ELb0ELb0ELb0ELb1ELb0ELb1ELb0EEENS1_21CollectiveEpilogueFwdIS9_NS6_IJNS7_ILi1EEESF_SF_EEESA_SC_Li256ELb0ELb1ELb0ELb0EEENS1_30DynamicPersistentTileSchedulerILi256ELi256ELb0ELb1ELb0EEEEEEEEEvNT_6ParamsE)
        /*0200*/ 	.word	0x00000000


	//----- nvinfo : EIATTR_MIN_STACK_SIZE
	.align		4
.L_96:
        /*0204*/ 	.byte	0x04, 0x12
        /*0206*/ 	.short	(.L_98 - .L_97)
	.align		4
.L_97:
        /*0208*/ 	.word	index@(_ZN7cutlass13device_kernelIN5flash19enable_sm80_to_sm89INS1_16FlashAttnFwdSm80INS1_25CollectiveMainloopFwdSm80ILi8ELi1ELb1EN4cute5tupleIJNS5_1CILi128EEES8_S8_EEELi128ENS_10bfloat16_tEfNS_4arch4Sm80ELb1ELb0ELb0ELb1ELb1ELb0ELb1ELb0EEENS1_21CollectiveEpilogueFwdIS9_NS6_IJNS7_ILi1EEESF_SF_EEESA_SC_Li256ELb1ELb1ELb0ELb0EEENS1_19SingleTileSchedulerILb1ELb0ELb1ELi128EEEEEEEEEvNT_6ParamsE)
        /*020c*/ 	.word	0x00000000


	//----- nvinfo : EIATTR_MIN_STACK_SIZE
	.align		4
.L_98:
        /*0210*/ 	.byte	0x04, 0x12
        /*0212*/ 	.short	(.L_100 - .L_99)
	.align		4
.L_99:
        /*0214*/ 	.word	index@(_ZN7cutlass13device_kernelIN5flash19enable_sm80_to_sm89INS1_16FlashAttnFwdSm80INS1_25CollectiveMainloopFwdSm80ILi8ELi1ELb1EN4cute5tupleIJNS5_1CILi128EEES8_S8_EEELi128ENS_10bfloat16_tEfNS_4arch4Sm80ELb1ELb0ELb0ELb1ELb1ELb1ELb1ELb0EEENS1_21CollectiveEpilogueFwdIS9_NS6_IJNS7_ILi1EEESF_SF_EEESA_SC_Li256ELb1ELb1ELb0ELb0EEENS1_19SingleTileSchedulerILb1ELb0ELb1ELi128EEEEEEEEEvNT_6ParamsE)
        /*0218*/ 	.word	0x00000000


	//----- nvinfo : EIATTR_MIN_STACK_SIZE
	.align		4
.L_100:
        /*021c*/ 	.byte	0x04, 0x12
        /*021e*/ 	.short	(.L_102 - .L_101)
	.align		4
.L_101:
        /*0220*/ 	.word	index@(_ZN7cutlass13device_kernelIN5flash19enable_sm80_to_sm89INS1_16FlashAttnFwdSm80INS1_25CollectiveMainloopFwdSm80ILi4ELi1ELb0EN4cute5tupleIJNS5_1CILi128EEENS7_ILi64EEES8_EEELi128ENS_10bfloat16_tEfNS_4arch4Sm80ELb0ELb0ELb0ELb0ELb1ELb0ELb1ELb0EEENS1_21CollectiveEpilogueFwdINS6_IJS8_S8_S9_EEENS6_IJNS7_ILi1EEESH_SH_EEESB_SD_Li128ELb0ELb1ELb0ELb0EEENS1_19SingleTileSchedulerILb0ELb0ELb1ELi128EEEEEEEEEvNT_6ParamsE)
        /*0224*/ 	.word	0x00000000


	//----- nvinfo : EIATTR_MIN_STACK_SIZE
	.align		4
.L_102:
        /*0228*/ 	.byte	0x04, 0x12
        /*022a*/ 	.short	(.L_104 - .L_103)
	.align		4
.L_103:
        /*022c*/ 	.word	index@(_ZN7cutlass13device_kernelIN5flash19enable_sm80_to_sm89INS1_16FlashAttnFwdSm80INS1_25CollectiveMainloopFwdSm80ILi4ELi1ELb0EN4cute5tupleIJNS5_1CILi128EEENS7_ILi64EEES8_EEELi128ENS_10bfloat16_tEfNS_4arch4Sm80ELb0ELb0ELb0ELb1ELb1ELb0ELb1ELb0EEENS1_21CollectiveEpilogueFwdINS6_IJS8_S8_S9_EEENS6_IJNS7_ILi1EEESH_SH_EEESB_SD_Li128ELb1ELb1ELb0ELb0EEENS1_19SingleTileSchedulerILb1ELb0ELb1ELi128EEEEEEEEEvNT_6ParamsE)
        /*0230*/ 	.word	0x00000000


	//----- nvinfo : EIATTR_MIN_STACK_SIZE
	.align		4
.L_104:
        /*0234*/ 	.byte	0x04, 0x12
        /*0236*/ 	.short	(.L_106 - .L_105)
	.align		4
.L_105:
        /*0238*/ 	.word	index@(_ZN7cutlass13device_kernelIN5flash19enable_sm80_to_sm89INS1_16FlashAttnFwdSm80INS1_25CollectiveMainloopFwdSm80ILi4ELi1ELb0EN4cute5tupleIJNS5_1CILi128EEENS7_ILi64EEES8_EEELi128ENS_10bfloat16_tEfNS_4arch4Sm80ELb0ELb0ELb0ELb1ELb1ELb1ELb1ELb0EEENS1_21CollectiveEpilogueFwdINS6_IJS8_S8_S9_EEENS6_IJNS7_ILi1EEESH_SH_EEESB_SD_Li128ELb1ELb1ELb0ELb0EEENS1_19SingleTileSchedulerILb1ELb0ELb1ELi128EEEEEEEEEvNT_6ParamsE)
        /*023c*/ 	.word	0x00000000


	//----- nvinfo : EIATTR_MIN_STACK_SIZE
	.align		4
.L_106:
        /*0240*/ 	.byte	0x04, 0x12
        /*0242*/ 	.short	(.L_108 - .L_107)
	.align		4
.L_107:
        /*0244*/ 	.word	index@(_ZN7cutlass13device_kernelIN5flash19enable_sm80_to_sm89INS1_16FlashAttnFwdSm80INS1_25CollectiveMainloopFwdSm80ILi4ELi1ELb0EN4cute5tupleIJNS5_1CILi128EEENS7_ILi48EEES8_EEELi128ENS_10bfloat16_tEfNS_4arch4Sm80ELb0ELb1ELb0ELb0ELb1ELb0ELb1ELb0EEENS1_21CollectiveEpilogueFwdINS6_IJS8_S8_S9_EEENS6_IJNS7_ILi1EEESH_SH_EEESB_SD_Li128ELb0ELb1ELb0ELb0EEENS1_19SingleTileSchedulerILb0ELb0ELb1ELi128EEEEEEEEEvNT_6ParamsE)
        /*0248*/ 	.word	0x00000000


	//----- nvinfo : EIATTR_MIN_STACK_SIZE
	.align		4
.L_108:
        /*024c*/ 	.byte	0x04, 0x12
        /*024e*/ 	.short	(.L_110 - .L_109)
	.align		4
.L_109:
        /*0250*/ 	.word	index@(_ZN7cutlass13device_kernelIN5flash19enable_sm80_to_sm89INS1_16FlashAttnFwdSm80INS1_25CollectiveMainloopFwdSm80ILi4ELi1ELb0EN4cute5tupleIJNS5_1CILi128EEENS7_ILi48EEES8_EEELi128ENS_10bfloat16_tEfNS_4arch4Sm80ELb0ELb1ELb0ELb1ELb1ELb0ELb1ELb0EEENS1_21CollectiveEpilogueFwdINS6_IJS8_S8_S9_EEENS6_IJNS7_ILi1EEESH_SH_EEESB_SD_Li128ELb1ELb1ELb0ELb0EEENS1_19SingleTileSchedulerILb1ELb0ELb1ELi128EEEEEEEEEvNT_6ParamsE)
        /*0254*/ 	.word	0x00000000


	//----- nvinfo : EIATTR_MIN_STACK_SIZE
	.align		4
.L_110:
        /*0258*/ 	.byte	0x04, 0x12
        /*025a*/ 	.short	(.L_112 - .L_111)
	.align		4
.L_111:
        /*025c*/ 	.word	index@(_ZN7cutlass13device_kernelIN5flash19enable_sm80_to_sm89INS1_16FlashAttnFwdSm80INS1_25CollectiveMainloopFwdSm80ILi4ELi1ELb0EN4cute5tupleIJNS5_1CILi128EEENS7_ILi48EEES8_EEELi128ENS_10bfloat16_tEfNS_4arch4Sm80ELb0ELb1ELb0ELb1ELb1ELb1ELb1ELb0EEENS1_21CollectiveEpilogueFwdINS6_IJS8_S8_S9_EEENS6_IJNS7_ILi1EEESH_SH_EEESB_SD_Li128ELb1ELb1ELb0ELb0EEENS1_19SingleTileSchedulerILb1ELb0ELb1ELi128EEEEEEEEEvNT_6ParamsE)
        /*0260*/ 	.word	0x00000000


	//----- nvinfo : EIATTR_MIN_STACK_SIZE
	.align		4
.L_112:
        /*0264*/ 	.byte	0x04, 0x12
        /*0266*/ 	.short	(.L_114 - .L_113)
	.align		4
.L_113:
        /*0268*/ 	.word	index@(_ZN7cutlass13device_kernelIN5flash19enable_sm80_to_sm89INS1_16FlashAttnFwdSm80INS1_25CollectiveMainloopFwdSm80ILi4ELi1ELb0EN4cute5tupleIJNS5_1CILi128EEENS7_ILi64EEES8_EEELi128ENS_10bfloat16_tEfNS_4arch4Sm80ELb1ELb0ELb0ELb0ELb1ELb0ELb1ELb0EEENS1_21CollectiveEpilogueFwdINS6_IJS8_S8_S9_EEENS6_IJNS7_ILi1EEESH_SH_EEESB_SD_Li128ELb0ELb1ELb0ELb0EEENS1_30DynamicPersistentTileSchedulerILi128ELi128ELb0ELb1ELb0EEEEEEEEEvNT_6ParamsE)
        /*026c*/ 	.word	0x00000000


	//----- nvinfo : EIATTR_MIN_STACK_SIZE
	.align		4
.L_114:
        /*0270*/ 	.byte	0x04, 0x12
        /*0272*/ 	.short	(.L_116 - .L_115)
	.align		4
.L_115:
        /*0274*/ 	.word	index@(_ZN7cutlass13device_kernelIN5flash19enable_sm80_to_sm89INS1_16FlashAttnFwdSm80INS1_25CollectiveMainloopFwdSm80ILi4ELi1ELb0EN4cute5tupleIJNS5_1CILi128EEENS7_ILi64EEES8_EEELi128ENS_10bfloat16_tEfNS_4arch4Sm80ELb1ELb0ELb0ELb1ELb1ELb0ELb1ELb0EEENS1_21CollectiveEpilogueFwdINS6_IJS8_S8_S9_EEENS6_IJNS7_ILi1EEESH_SH_EEESB_SD_Li128ELb1ELb1ELb0ELb0EEENS1_19SingleTileSchedulerILb1ELb0ELb1ELi128EEEEEEEEEvNT_6ParamsE)
        /*0278*/ 	.word	0x00000000


	//----- nvinfo : EIATTR_MIN_STACK_SIZE
	.align		4
.L_116:
        /*027c*/ 	.byte	0x04, 0x12
        /*027e*/ 	.short	(.L_118 - .L_117)
	.align		4
.L_117:
        /*0280*/ 	.word	index@(_ZN7cutlass13device_kernelIN5flash19enable_sm80_to_sm89INS1_16FlashAttnFwdSm80INS1_25CollectiveMainloopFwdSm80ILi4ELi1ELb0EN4cute5tupleIJNS5_1CILi128EEENS7_ILi64EEES8_EEELi128ENS_10bfloat16_tEfNS_4arch4Sm80ELb1ELb0ELb0ELb1ELb1ELb1ELb1ELb0EEENS1_21CollectiveEpilogueFwdINS6_IJS8_S8_S9_EEENS6_IJNS7_ILi1EEESH_SH_EEESB_SD_Li128ELb1ELb1ELb0ELb0EEENS1_19SingleTileSchedulerILb1ELb0ELb1ELi128EEEEEEEEEvNT_6ParamsE)
        /*0284*/ 	.word	0x00000000
.L_118:


//--------------------- .nv.compat                --------------------------
	.section	.nv.compat,"",@"SHT_CUDA_COMPAT_INFO"
	.align	4
        /*0000*/ 	.byte	0x02, 0x09, 0x01, 0x00, 0x02, 0x02, 0x01, 0x00, 0x02, 0x05, 0x05, 0x00, 0x03, 0x07, 0x01, 0x01
        /*0010*/ 	.byte	0x02, 0x03, 0x00, 0x00, 0x02, 0x06, 0x01, 0x00, 0x04, 0x0b, 0x08, 0x00, 0x00, 0x00, 0x00, 0x00
        /*0020*/ 	.byte	0x00, 0x00, 0x00, 0x00


//--------------------- .nv.info._ZN7cutlass13device_kernelIN5flash19enable_sm80_to_sm89INS1_16FlashAttnFwdSm80INS1_25CollectiveMainloopFwdSm80ILi8ELi1ELb1EN4cute5tupleIJNS5_1CILi128EEES8_S8_EEELi128ENS_10bfloat16_tEfNS_4arch4Sm80ELb0ELb0ELb0ELb0ELb1ELb0ELb1ELb0EEENS1_21CollectiveEpilogueFwdIS9_NS6_IJNS7_ILi1EEESF_SF_EEESA_SC_Li256ELb0ELb1ELb0ELb0EEENS1_19SingleTileSchedulerILb0ELb0ELb1ELi128EEEEEEEEEvNT_6ParamsE --------------------------
	.section	.nv.info._ZN7cutlass13device_kernelIN5flash19enable_sm80_to_sm89INS1_16FlashAttnFwdSm80INS1_25CollectiveMainloopFwdSm80ILi8ELi1ELb1EN4cute5tupleIJNS5_1CILi128EEES8_S8_EEELi128ENS_10bfloat16_tEfNS_4arch4Sm80ELb0ELb0ELb0ELb0ELb1ELb0ELb1ELb0EEENS1_21CollectiveEpilogueFwdIS9_NS6_IJNS7_ILi1EEESF_SF_EEESA_SC_Li256ELb0ELb1ELb0ELb0EEENS1_19SingleTileSchedulerILb0ELb0ELb1ELi128EEEEEEEEEvNT_6ParamsE,"",@"SHT_CUDA_INFO"
	.sectionflags	@""
	.align	4


	//----- nvinfo : EIATTR_CUDA_API_VERSION
	.align		4
        /*0000*/ 	.byte	0x04, 0x37
        /*0002*/ 	.short	(.L_120 - .L_119)
.L_119:
        /*0004*/ 	.word	0x00000082


	//----- nvinfo : EIATTR_KPARAM_INFO
	.align		4
.L_120:
        /*0008*/ 	.byte	0x04, 0x17
        /*000a*/ 	.short	(.L_122 - .L_121)
.L_121:
        /*000c*/ 	.word	0x00000000
        /*0010*/ 	.short	0x0000
        /*0012*/ 	.short	0x0000
        /*0014*/ 	.byte	0x00, 0xf0, 0x61, 0x10


	//----- nvinfo : EIATTR_SPARSE_MMA_MASK
	.align		4
.L_122:
        /*0018*/ 	.byte	0x03, 0x50
        /*001a*/ 	.short	0x0000


	//----- nvinfo : EIATTR_MAXREG_COUNT
	.align		4
        /*001c*/ 	.byte	0x03, 0x1b
        /*001e*/ 	.short	0x00ff


	//----- nvinfo : EIATTR_MERCURY_ISA_VERSION
	.align		4
        /*0020*/ 	.byte	0x03, 0x5f
        /*0022*/ 	.short	0x0101


	//----- nvinfo : EIATTR_EXIT_INSTR_OFFSETS
	.align		4
        /*0024*/ 	.byte	0x04, 0x1c
        /*0026*/ 	.short	(.L_124 - .L_123)


	//   ....[0]....
.L_123:
        /*0028*/ 	.word	0x00000010


	//----- nvinfo : EIATTR_MAX_THREADS
	.align		4
.L_124:
        /*002c*/ 	.byte	0x04, 0x05
        /*002e*/ 	.short	(.L_126 - .L_125)
.L_125:
        /*0030*/ 	.word	0x00000100
        /*0034*/ 	.word	0x00000001
        /*0038*/ 	.word	0x00000001


	//----- nvinfo : EIATTR_CBANK_PARAM_SIZE
	.align		4
.L_126:
        /*003c*/ 	.byte	0x03, 0x19
        /*003e*/ 	.short	0x0418


	//----- nvinfo : EIATTR_PARAM_CBANK
	.align		4
        /*0040*/ 	.byte	0x04, 0x0a
        /*0042*/ 	.short	(.L_128 - .L_127)
	.align		4
.L_127:
        /*0044*/ 	.word	index@(.nv.constant0._ZN7cutlass13device_kernelIN5flash19enable_sm80_to_sm89INS1_16FlashAttnFwdSm80INS1_25CollectiveMainloopFwdSm80ILi8ELi1ELb1EN4cute5tupleIJNS5_1CILi128EEES8_S8_EEELi128ENS_10bfloat16_tEfNS_4arch4Sm80ELb0ELb0ELb0ELb0ELb1ELb0ELb1ELb0EEENS1_21CollectiveEpilogueFwdIS9_NS6_IJNS7_ILi1EEESF_SF_EEESA_SC_Li256ELb0ELb1ELb0ELb0EEENS1_19SingleTileSchedulerILb0ELb0ELb1ELi128EEEEEEEEEvNT_6ParamsE)
        /*0048*/ 	.short	0x0210
        /*004a*/ 	.short	0x0418


	//----- nvinfo : EIATTR_SW_WAR
	.align		4
.L_128:
        /*004c*/ 	.byte	0x04, 0x36
        /*004e*/ 	.short	(.L_130 - .L_129)
.L_129:
        /*0050*/ 	.word	0x00000008
.L_130:


//--------------------- .nv.info._ZN7cutlass13device_kernelIN5flash19enable_sm80_to_sm89INS1_16FlashAttnFwdSm80INS1_25CollectiveMainloopFwdSm80ILi8ELi1ELb1EN4cute5tupleIJNS5_1CILi128EEES8_S8_EEELi128ENS_10bfloat16_tEfNS_4arch4Sm80ELb0ELb0ELb0ELb1ELb1ELb0ELb1ELb0EEENS1_21CollectiveEpilogueFwdIS9_NS6_IJNS7_ILi1EEESF_SF_EEESA_SC_Li256ELb1ELb1ELb0ELb0EEENS1_19SingleTileSchedulerILb1ELb0ELb1ELi128EEEEEEEEEvNT_6ParamsE --------------------------
	.section	.nv.info._ZN7cutlass13device_kernelIN5flash19enable_sm80_to_sm89INS1_16FlashAttnFwdSm80INS1_25CollectiveMainloopFwdSm80ILi8ELi1ELb1EN4cute5tupleIJNS5_1CILi128EEES8_S8_EEELi128ENS_10bfloat16_tEfNS_4arch4Sm80ELb0ELb0ELb0ELb1ELb1ELb0ELb1ELb0EEENS1_21CollectiveEpilogueFwdIS9_NS6_IJNS7_ILi1EEESF_SF_EEESA_SC_Li256ELb1ELb1ELb0ELb0EEENS1_19SingleTileSchedulerILb1ELb0ELb1ELi128EEEEEEEEEvNT_6ParamsE,"",@"SHT_CUDA_INFO"
	.sectionflags	@""
	.align	4


	//----- nvinfo : EIATTR_CUDA_API_VERSION
	.align		4
        /*0000*/ 	.byte	0x04, 0x37
        /*0002*/ 	.short	(.L_132 - .L_131)
.L_131:
        /*0004*/ 	.word	0x00000082


	//----- nvinfo : EIATTR_KPARAM_INFO
	.align		4
.L_132:
        /*0008*/ 	.byte	0x04, 0x17
        /*000a*/ 	.short	(.L_134 - .L_133)
.L_133:
        /*000c*/ 	.word	0x00000000
        /*0010*/ 	.short	0x0000
        /*0012*/ 	.short	0x0000
        /*0014*/ 	.byte	0x00, 0xf0, 0x61, 0x10


	//----- nvinfo : EIATTR_SPARSE_MMA_MASK
	.align		4
.L_134:
        /*0018*/ 	.byte	0x03, 0x50
        /*001a*/ 	.short	0x0000


	//----- nvinfo : EIATTR_MAXREG_COUNT
	.align		4
        /*001c*/ 	.byte	0x03, 0x1b
        /*001e*/ 	.short	0x00ff


	//----- nvinfo : EIATTR_MERCURY_ISA_VERSION
	.align		4
        /*0020*/ 	.byte	0x03, 0x5f
        /*0022*/ 	.short	0x0101


	//----- nvinfo : EIATTR_EXIT_INSTR_OFFSETS
	.align		4
        /*0024*/ 	.byte	0x04, 0x1c
        /*0026*/ 	.short	(.L_136 - .L_135)


	//   ....[0]....
.L_135:
        /*0028*/ 	.word	0x00000010


	//----- nvinfo : EIATTR_MAX_THREADS
	.align		4
.L_136:
        /*002c*/ 	.byte	0x04, 0x05
        /*002e*/ 	.short	(.L_138 - .L_137)
.L_137:
        /*0030*/ 	.word	0x00000100
        /*0034*/ 	.word	0x00000001
        /*0038*/ 	.word	0x00000001


	//----- nvinfo : EIATTR_CBANK_PARAM_SIZE
	.align		4
.L_138:
        /*003c*/ 	.byte	0x03, 0x19
        /*003e*/ 	.short	0x0418


	//----- nvinfo : EIATTR_PARAM_CBANK
	.align		4
        /*0040*/ 	.byte	0x04, 0x0a
        /*0042*/ 	.short	(.L_140 - .L_139)
	.align		4
.L_139:
        /*0044*/ 	.word	index@(.nv.constant0._ZN7cutlass13device_kernelIN5flash19enable_sm80_to_sm89INS1_16FlashAttnFwdSm80INS1_25CollectiveMainloopFwdSm80ILi8ELi1ELb1EN4cute5tupleIJNS5_1CILi128EEES8_S8_EEELi128ENS_10bfloat16_tEfNS_4arch4Sm80ELb0ELb0ELb0ELb1ELb1ELb0ELb1ELb0EEENS1_21CollectiveEpilogueFwdIS9_NS6_IJNS7_ILi1EEESF_SF_EEESA_SC_Li256ELb1ELb1ELb0ELb0EEENS1_19SingleTileSchedulerILb1ELb0ELb1ELi128EEEEEEEEEvNT_6ParamsE)
        /*0048*/ 	.short	0x0210
        /*004a*/ 	.short	0x0418


	//----- nvinfo : EIATTR_SW_WAR
	.align		4
.L_140:
        /*004c*/ 	.byte	0x04, 0x36
        /*004e*/ 	.short	(.L_142 - .L_141)
.L_141:
        /*0050*/ 	.word	0x00000008
.L_142:


//--------------------- .nv.info._ZN7cutlass13device_kernelIN5flash19enable_sm80_to_sm89INS1_16FlashAttnFwdSm80INS1_25CollectiveMainloopFwdSm80ILi8ELi1ELb1EN4cute5tupleIJNS5_1CILi128EEES8_S8_EEELi128ENS_10bfloat16_tEfNS_4arch4Sm80ELb0ELb0ELb0ELb1ELb1ELb1ELb1ELb0EEENS1_21CollectiveEpilogueFwdIS9_NS6_IJNS7_ILi1EEESF_SF_EEESA_SC_Li256ELb1ELb1ELb0ELb0EEENS1_19SingleTileSchedulerILb1ELb0ELb1ELi128EEEEEEEEEvNT_6ParamsE --------------------------
	.section	.nv.info._ZN7cutlass13device_kernelIN5flash19enable_sm80_to_sm89INS1_16FlashAttnFwdSm80INS1_25CollectiveMainloopFwdSm80ILi8ELi1ELb1EN4cute5tupleIJNS5_1CILi128EEES8_S8_EEELi128ENS_10bfloat16_tEfNS_4arch4Sm80ELb0ELb0ELb0ELb1ELb1ELb1ELb1ELb0EEENS1_21CollectiveEpilogueFwdIS9_NS6_IJNS7_ILi1EEESF_SF_EEESA_SC_Li256ELb1ELb1ELb0ELb0EEENS1_19SingleTileSchedulerILb1ELb0ELb1ELi128EEEEEEEEEvNT_6ParamsE,"",@"SHT_CUDA_INFO"
	.sectionflags	@""
	.align	4


	//----- nvinfo : EIATTR_CUDA_API_VERSION
	.align		4
        /*0000*/ 	.byte	0x04, 0x37
        /*0002*/ 	.short	(.L_144 - .L_143)
.L_143:
        /*0004*/ 	.word	0x00000082


	//----- nvinfo : EIATTR_KPARAM_INFO
	.align		4
.L_144:
        /*0008*/ 	.byte	0x04, 0x17
        /*000a*/ 	.short	(.L_146 - .L_145)
.L_145:
        /*000c*/ 	.word	0x00000000
        /*0010*/ 	.short	0x0000
        /*0012*/ 	.short	0x0000
        /*0014*/ 	.byte	0x00, 0xf0, 0x61, 0x10


	//----- nvinfo : EIATTR_SPARSE_MMA_MASK
	.align		4
.L_146:
        /*0018*/ 	.byte	0x03, 0x50
        /*001a*/ 	.short	0x0000


	//----- nvinfo : EIATTR_MAXREG_COUNT
	.align		4
        /*001c*/ 	.byte	0x03, 0x1b
        /*001e*/ 	.short	0x00ff


	//----- nvinfo : EIATTR_MERCURY_ISA_VERSION
	.align		4
        /*0020*/ 	.byte	0x03, 0x5f
        /*0022*/ 	.short	0x0101


	//----- nvinfo : EIATTR_EXIT_INSTR_OFFSETS
	.align		4
        /*0024*/ 	.byte	0x04, 0x1c
        /*0026*/ 	.short	(.L_148 - .L_147)


	//   ....[0]....
.L_147:
        /*0028*/ 	.word	0x00000010


	//----- nvinfo : EIATTR_MAX_THREADS
	.align		4
.L_148:
        /*002c*/ 	.byte	0x04, 0x05
        /*002e*/ 	.short	(.L_150 - .L_149)
.L_149:
        /*0030*/ 	.word	0x00000100
        /*0034*/ 	.word	0x00000001
        /*0038*/ 	.word	0x00000001


	//----- nvinfo : EIATTR_CBANK_PARAM_SIZE
	.align		4
.L_150:
        /*003c*/ 	.byte	0x03, 0x19
        /*003e*/ 	.short	0x0418


	//----- nvinfo : EIATTR_PARAM_CBANK
	.align		4
        /*0040*/ 	.byte	0x04, 0x0a
        /*0042*/ 	.short	(.L_152 - .L_151)
	.align		4
.L_151:
        /*0044*/ 	.word	index@(.nv.constant0._ZN7cutlass13device_kernelIN5flash19enable_sm80_to_sm89INS1_16FlashAttnFwdSm80INS1_25CollectiveMainloopFwdSm80ILi8ELi1ELb1EN4cute5tupleIJNS5_1CILi128EEES8_S8_EEELi128ENS_10bfloat16_tEfNS_4arch4Sm80ELb0ELb0ELb0ELb1ELb1ELb1ELb1ELb0EEENS1_21CollectiveEpilogueFwdIS9_NS6_IJNS7_ILi1EEESF_SF_EEESA_SC_Li256ELb1ELb1ELb0ELb0EEENS1_19SingleTileSchedulerILb1ELb0ELb1ELi128EEEEEEEEEvNT_6ParamsE)
        /*0048*/ 	.short	0x0210
        /*004a*/ 	.short	0x0418


	//----- nvinfo : EIATTR_SW_WAR
	.align		4
.L_152:
        /*004c*/ 	.byte	0x04, 0x36
        /*004e*/ 	.short	(.L_154 - .L_153)
.L_153:
        /*0050*/ 	.word	0x00000008
.L_154:


//--------------------- .nv.info._ZN7cutlass13device_kernelIN5flash19enable_sm80_to_sm89INS1_16FlashAttnFwdSm80INS1_25CollectiveMainloopFwdSm80ILi8ELi1ELb1EN4cute5tupleIJNS5_1CILi128EEENS7_ILi96EEES8_EEELi128ENS_10bfloat16_tEfNS_4arch4Sm80ELb0ELb1ELb0ELb0ELb1ELb0ELb1ELb0EEENS1_21CollectiveEpilogueFwdINS6_IJS8_S8_S9_EEENS6_IJNS7_ILi1EEESH_SH_EEESB_SD_Li256ELb0ELb1ELb0ELb0EEENS1_19SingleTileSchedulerILb0ELb0ELb1ELi128EEEEEEEEEvNT_6ParamsE --------------------------
	.section	.nv.info._ZN7cutlass13device_kernelIN5flash19enable_sm80_to_sm89INS1_16FlashAttnFwdSm80INS1_25CollectiveMainloopFwdSm80ILi8ELi1ELb1EN4cute5tupleIJNS5_1CILi128EEENS7_ILi96EEES8_EEELi128ENS_10bfloat16_tEfNS_4arch4Sm80ELb0ELb1ELb0ELb0ELb1ELb0ELb1ELb0EEENS1_21CollectiveEpilogueFwdINS6_IJS8_S8_S9_EEENS6_IJNS7_ILi1EEESH_SH_EEESB_SD_Li256ELb0ELb1ELb0ELb0EEENS1_19SingleTileSchedulerILb0ELb0ELb1ELi128EEEEEEEEEvNT_6ParamsE,"",@"SHT_CUDA_INFO"
	.sectionflags	@""
	.align	4


	//----- nvinfo : EIATTR_CUDA_API_VERSION
	.align		4
        /*0000*/ 	.byte	0x04, 0x37
        /*0002*/ 	.short	(.L_156 - .L_155)
.L_155:
        /*0004*/ 	.word	0x00000082


	//----- nvinfo : EIATTR_KPARAM_INFO
	.align		4
.L_156:
        /*0008*/ 	.byte	0x04, 0x17
        /*000a*/ 	.short	(.L_158 - .L_157)
.L_157:
        /*000c*/ 	.word	0x00000000
        /*0010*/ 	.short	0x0000
        /*0012*/ 	.short	0x0000
        /*0014*/ 	.byte	0x00, 0xf0, 0x61, 0x10


	//----- nvinfo : EIATTR_SPARSE_MMA_MASK
	.align		4
.L_158:
        /*0018*/ 	.byte	0x03, 0x50
        /*001a*/ 	.short	0x0000


	//----- nvinfo : EIATTR_MAXREG_COUNT
	.align		4
        /*001c*/ 	.byte	0x03, 0x1b
        /*001e*/ 	.short	0x00ff


	//----- nvinfo : EIATTR_MERCURY_ISA_VERSION
	.align		4
        /*0020*/ 	.byte	0x03, 0x5f
        /*0022*/ 	.short	0x0101


	//----- nvinfo : EIATTR_EXIT_INSTR_OFFSETS
	.align		4
        /*0024*/ 	.byte	0x04, 0x1c
        /*0026*/ 	.short	(.L_160 - .L_159)


	//   ....[0]....
.L_159:
        /*0028*/ 	.word	0x00000010


	//----- nvinfo : EIATTR_MAX_THREADS
	.align		4
.L_160:
        /*002c*/ 	.byte	0x04, 0x05
        /*002e*/ 	.short	(.L_162 - .L_161)
.L_161:
        /*0030*/ 	.word	0x00000100
        /*0034*/ 	.word	0x00000001
        /*0038*/ 	.word	0x00000001


	//----- nvinfo : EIATTR_CBANK_PARAM_SIZE
	.align		4
.L_162:
        /*003c*/ 	.byte	0x03, 0x19
        /*003e*/ 	.short	0x0418


	//----- nvinfo : EIATTR_PARAM_CBANK
	.align		4
        /*0040*/ 	.byte	0x04, 0x0a
        /*0042*/ 	.short	(.L_164 - .L_163)
	.align		4
.L_163:
        /*0044*/ 	.word	index@(.nv.constant0._ZN7cutlass13device_kernelIN5flash19enable_sm80_to_sm89INS1_16FlashAttnFwdSm80INS1_25CollectiveMainloopFwdSm80ILi8ELi1ELb1EN4cute5tupleIJNS5_1CILi128EEENS7_ILi96EEES8_EEELi128ENS_10bfloat16_tEfNS_4arch4Sm80ELb0ELb1ELb0ELb0ELb1ELb0ELb1ELb0EEENS1_21CollectiveEpilogueFwdINS6_IJS8_S8_S9_EEENS6_IJNS7_ILi1EEESH_SH_EEESB_SD_Li256ELb0ELb1ELb0ELb0EEENS1_19SingleTileSchedulerILb0ELb0ELb1ELi128EEEEEEEEEvNT_6ParamsE)
        /*0048*/ 	.short	0x0210
        /*004a*/ 	.short	0x0418


	//----- nvinfo : EIATTR_SW_WAR
	.align		4
.L_164:
        /*004c*/ 	.byte	0x04, 0x36
        /*004e*/ 	.short	(.L_166 - .L_165)
.L_165:
        /*0050*/ 	.word	0x00000008
.L_166:


//--------------------- .nv.info._ZN7cutlass13device_kernelIN5flash19enable_sm80_to_sm89INS1_16FlashAttnFwdSm80INS1_25CollectiveMainloopFwdSm80ILi8ELi1ELb1EN4cute5tupleIJNS5_1CILi128EEENS7_ILi96EEES8_EEELi128ENS_10bfloat16_tEfNS_4arch4Sm80ELb0ELb1ELb0ELb1ELb1ELb0ELb1ELb0EEENS1_21CollectiveEpilogueFwdINS6_IJS8_S8_S9_EEENS6_IJNS7_ILi1EEESH_SH_EEESB_SD_Li256ELb1ELb1ELb0ELb0EEENS1_19SingleTileSchedulerILb1ELb0ELb1ELi128EEEEEEEEEvNT_6ParamsE --------------------------
	.section	.nv.info._ZN7cutlass13device_kernelIN5flash19enable_sm80_to_sm89INS1_16FlashAttnFwdSm80INS1_25CollectiveMainloopFwdSm80ILi8ELi1ELb1EN4cute5tupleIJNS5_1CILi128EEENS7_ILi96EEES8_EEELi128ENS_10bfloat16_tEfNS_4arch4Sm80ELb0ELb1ELb0ELb1ELb1ELb0ELb1ELb0EEENS1_21CollectiveEpilogueFwdINS6_IJS8_S8_S9_EEENS6_IJNS7_ILi1EEESH_SH_EEESB_SD_Li256ELb1ELb1ELb0ELb0EEENS1_19SingleTileSchedulerILb1ELb0ELb1ELi128EEEEEEEEEvNT_6ParamsE,"",@"SHT_CUDA_INFO"
	.sectionflags	@""
	.align	4


	//----- nvinfo : EIATTR_CUDA_API_VERSION
	.align		4
        /*0000*/ 	.byte	0x04, 0x37
        /*0002*/ 	.short	(.L_168 - .L_167)
.L_167:
        /*0004*/ 	.word	0x00000082


	//----- nvinfo : EIATTR_KPARAM_INFO
	.align		4
.L_168:
        /*0008*/ 	.byte	0x04, 0x17
        /*000a*/ 	.short	(.L_170 - .L_169)
.L_169:
        /*000c*/ 	.word	0x00000000
        /*0010*/ 	.short	0x0000
        /*0012*/ 	.short	0x0000
        /*0014*/ 	.byte	0x00, 0xf0, 0x61, 0x10


	//----- nvinfo : EIATTR_SPARSE_MMA_MASK
	.align		4
.L_170:
        /*0018*/ 	.byte	0x03, 0x50
        /*001a*/ 	.short	0x0000


	//----- nvinfo : EIATTR_MAXREG_COUNT
	.align		4
        /*001c*/ 	.byte	0x03, 0x1b
        /*001e*/ 	.short	0x00ff


	//----- nvinfo : EIATTR_MERCURY_ISA_VERSION
	.align		4
        /*0020*/ 	.byte	0x03, 0x5f
        /*0022*/ 	.short	0x0101


	//----- nvinfo : EIATTR_EXIT_INSTR_OFFSETS
	.align		4
        /*0024*/ 	.byte	0x04, 0x1c
        /*0026*/ 	.short	(.L_172 - .L_171)


	//   ....[0]....
.L_171:
        /*0028*/ 	.word	0x00000010


	//----- nvinfo : EIATTR_MAX_THREADS
	.align		4
.L_172:
        /*002c*/ 	.byte	0x04, 0x05
        /*002e*/ 	.short	(.L_174 - .L_173)
.L_173:
        /*0030*/ 	.word	0x00000100
        /*0034*/ 	.word	0x00000001
        /*0038*/ 	.word	0x00000001


	//----- nvinfo : EIATTR_CBANK_PARAM_SIZE
	.align		4
.L_174:
        /*003c*/ 	.byte	0x03, 0x19
        /*003e*/ 	.short	0x0418


	//----- nvinfo : EIATTR_PARAM_CBANK
	.align		4
        /*0040*/ 	.byte	0x04, 0x0a
        /*0042*/ 	.short	(.L_176 - .L_175)
	.align		4
.L_175:
        /*0044*/ 	.word	index@(.nv.constant0._ZN7cutlass13device_kernelIN5flash19enable_sm80_to_sm89INS1_16FlashAttnFwdSm80INS1_25CollectiveMainloopFwdSm80ILi8ELi1ELb1EN4cute5tupleIJNS5_1CILi128EEENS7_ILi96EEES8_EEELi128ENS_10bfloat16_tEfNS_4arch4Sm80ELb0ELb1ELb0ELb1ELb1ELb0ELb1ELb0EEENS1_21CollectiveEpilogueFwdINS6_IJS8_S8_S9_EEENS6_IJNS7_ILi1EEESH_SH_EEESB_SD_Li256ELb1ELb1ELb0ELb0EEENS1_19SingleTileSchedulerILb1ELb0ELb1ELi128EEEEEEEEEvNT_6ParamsE)
        /*0048*/ 	.short	0x0210
        /*004a*/ 	.short	0x0418


	//----- nvinfo : EIATTR_SW_WAR
	.align		4
.L_176:
        /*004c*/ 	.byte	0x04, 0x36
        /*004e*/ 	.short	(.L_178 - .L_177)
.L_177:
        /*0050*/ 	.word	0x00000008
.L_178:


//--------------------- .nv.info._ZN7cutlass13device_kernelIN5flash19enable_sm80_to_sm89INS1_16FlashAttnFwdSm80INS1_25CollectiveMainloopFwdSm80ILi8ELi1ELb1EN4cute5tupleIJNS5_1CILi128EEENS7_ILi96EEES8_EEELi128ENS_10bfloat16_tEfNS_4arch4Sm80ELb0ELb1ELb0ELb1ELb1ELb1ELb1ELb0EEENS1_21CollectiveEpilogueFwdINS6_IJS8_S8_S9_EEENS6_IJNS7_ILi1EEESH_SH_EEESB_SD_Li256ELb1ELb1ELb0ELb0EEENS1_19SingleTileSchedulerILb1ELb0ELb1ELi128EEEEEEEEEvNT_6ParamsE --------------------------
	.section	.nv.info._ZN7cutlass13device_kernelIN5flash19enable_sm80_to_sm89INS1_16FlashAttnFwdSm80INS1_25CollectiveMainloopFwdSm80ILi8ELi1ELb1EN4cute5tupleIJNS5_1CILi128EEENS7_ILi96EEES8_EEELi128ENS_10bfloat16_tEfNS_4arch4Sm80ELb0ELb1ELb0ELb1ELb1ELb1ELb1ELb0EEENS1_21CollectiveEpilogueFwdINS6_IJS8_S8_S9_EEENS6_IJNS7_ILi1EEESH_SH_EEESB_SD_Li256ELb1ELb1ELb0ELb0EEENS1_19SingleTileSchedulerILb1ELb0ELb1ELi128EEEEEEEEEvNT_6ParamsE,"",@"SHT_CUDA_INFO"
	.sectionflags	@""
	.align	4


	//----- nvinfo : EIATTR_CUDA_API_VERSION
	.align		4
        /*0000*/ 	.byte	0x04, 0x37
        /*0002*/ 	.short	(.L_180 - .L_179)
.L_179:
        /*0004*/ 	.word	0x00000082


	//----- nvinfo : EIATTR_KPARAM_INFO
	.align		4
.L_180:
        /*0008*/ 	.byte	0x04, 0x17
        /*000a*/ 	.short	(.L_182 - .L_181)
.L_181:
        /*000c*/ 	.word	0x00000000
        /*0010*/ 	.short	0x0000
        /*0012*/ 	.short	0x0000
        /*0014*/ 	.byte	0x00, 0xf0, 0x61, 0x10


	//----- nvinfo : EIATTR_SPARSE_MMA_MASK
	.align		4
.L_182:
        /*0018*/ 	.byte	0x03, 0x50
        /*001a*/ 	.short	0x0000


	//----- nvinfo : EIATTR_MAXREG_COUNT
	.align		4
        /*001c*/ 	.byte	0x03, 0x1b
        /*001e*/ 	.short	0x00ff


	//----- nvinfo : EIATTR_MERCURY_ISA_VERSION
	.align		4
        /*0020*/ 	.byte	0x03, 0x5f
        /*0022*/ 	.short	0x0101


	//----- nvinfo : EIATTR_EXIT_INSTR_OFFSETS
	.align		4
        /*0024*/ 	.byte	0x04, 0x1c
        /*0026*/ 	.short	(.L_184 - .L_183)


	//   ....[0]....
.L_183:
        /*0028*/ 	.word	0x00000010


	//----- nvinfo : EIATTR_MAX_THREADS
	.align		4
.L_184:
        /*002c*/ 	.byte	0x04, 0x05
        /*002e*/ 	.short	(.L_186 - .L_185)
.L_185:
        /*0030*/ 	.word	0x00000100
        /*0034*/ 	.word	0x00000001
        /*0038*/ 	.word	0x00000001


	//----- nvinfo : EIATTR_CBANK_PARAM_SIZE
	.align		4
.L_186:
        /*003c*/ 	.byte	0x03, 0x19
        /*003e*/ 	.short	0x0418


	//----- nvinfo : EIATTR_PARAM_CBANK
	.align		4
        /*0040*/ 	.byte	0x04, 0x0a
        /*0042*/ 	.short	(.L_188 - .L_187)
	.align		4
.L_187:
        /*0044*/ 	.word	index@(.nv.constant0._ZN7cutlass13device_kernelIN5flash19enable_sm80_to_sm89INS1_16FlashAttnFwdSm80INS1_25CollectiveMainloopFwdSm80ILi8ELi1ELb1EN4cute5tupleIJNS5_1CILi128EEENS7_ILi96EEES8_EEELi128ENS_10bfloat16_tEfNS_4arch4Sm80ELb0ELb1ELb0ELb1ELb1ELb1ELb1ELb0EEENS1_21CollectiveEpilogueFwdINS6_IJS8_S8_S9_EEENS6_IJNS7_ILi1EEESH_SH_EEESB_SD_Li256ELb1ELb1ELb0ELb0EEENS1_19SingleTileSchedulerILb1ELb0ELb1ELi128EEEEEEEEEvNT_6ParamsE)
        /*0048*/ 	.short	0x0210
        /*004a*/ 	.short	0x0418


	//----- nvinfo : EIATTR_SW_WAR
	.align		4
.L_188:
        /*004c*/ 	.byte	0x04, 0x36
        /*004e*/ 	.short	(.L_190 - .L_189)
.L_189:
        /*0050*/ 	.word	0x00000008
.L_190:


//--------------------- .nv.info._ZN7cutlass13device_kernelIN5flash19enable_sm80_to_sm89INS1_16FlashAttnFwdSm80INS1_25CollectiveMainloopFwdSm80ILi8ELi1ELb1EN4cute5tupleIJNS5_1CILi128EEES8_S8_EEELi128ENS_10bfloat16_tEfNS_4arch4Sm80ELb1ELb0ELb0ELb0ELb1ELb0ELb1ELb0EEENS1_21CollectiveEpilogueFwdIS9_NS6_IJNS7_ILi1EEESF_SF_EEESA_SC_Li256ELb0ELb1ELb0ELb0EEENS1_30DynamicPersistentTileSchedulerILi256ELi256ELb0ELb1ELb0EEEEEEEEEvNT_6ParamsE --------------------------
	.section	.nv.info._ZN7cutlass13device_kernelIN5flash19enable_sm80_to_sm89INS1_16FlashAttnFwdSm80INS1_25CollectiveMainloopFwdSm80ILi8ELi1ELb1EN4cute5tupleIJNS5_1CILi128EEES8_S8_EEELi128ENS_10bfloat16_tEfNS_4arch4Sm80ELb1ELb0ELb0ELb0ELb1ELb0ELb1ELb0EEENS1_21CollectiveEpilogueFwdIS9_NS6_IJNS7_ILi1EEESF_SF_EEESA_SC_Li256ELb0ELb1ELb0ELb0EEENS1_30DynamicPersistentTileSchedulerILi256ELi256ELb0ELb1ELb0EEEEEEEEEvNT_6ParamsE,"",@"SHT_CUDA_INFO"
	.sectionflags	@""
	.align	4


	//----- nvinfo : EIATTR_CUDA_API_VERSION
	.align		4
        /*0000*/ 	.byte	0x04, 0x37
        /*0002*/ 	.short	(.L_192 - .L_191)
.L_191:
        /*0004*/ 	.word	0x00000082


	//----- nvinfo : EIATTR_KPARAM_INFO
	.align		4
.L_192:
        /*0008*/ 	.byte	0x04, 0x17
        /*000a*/ 	.short	(.L_194 - .L_193)
.L_193:
        /*000c*/ 	.word	0x00000000
        /*0010*/ 	.short	0x0000
        /*0012*/ 	.short	0x0000
        /*0014*/ 	.byte	0x00, 0xf0, 0xa1, 0x10


	//----- nvinfo : EIATTR_SPARSE_MMA_MASK
	.align		4
.L_194:
        /*0018*/ 	.byte	0x03, 0x50
        /*001a*/ 	.short	0x0000


	//----- nvinfo : EIATTR_MAXREG_COUNT
	.align		4
        /*001c*/ 	.byte	0x03, 0x1b
        /*001e*/ 	.short	0x00ff


	//----- nvinfo : EIATTR_MERCURY_ISA_VERSION
	.align		4
        /*0020*/ 	.byte	0x03, 0x5f
        /*0022*/ 	.short	0x0101


	//----- nvinfo : EIATTR_EXIT_INSTR_OFFSETS
	.align		4
        /*0024*/ 	.byte	0x04, 0x1c
        /*0026*/ 	.short	(.L_196 - .L_195)


	//   ....[0]....
.L_195:
        /*0028*/ 	.word	0x00000010


	//----- nvinfo : EIATTR_MAX_THREADS
	.align		4
.L_196:
        /*002c*/ 	.byte	0x04, 0x05
        /*002e*/ 	.short	(.L_198 - .L_197)
.L_197:
        /*0030*/ 	.word	0x00000100
        /*0034*/ 	.word	0x00000001
        /*0038*/ 	.word	0x00000001


	//----- nvinfo : EIATTR_CBANK_PARAM_SIZE
	.align		4
.L_198:
        /*003c*/ 	.byte	0x03, 0x19
        /*003e*/ 	.short	0x0428


	//----- nvinfo : EIATTR_PARAM_CBANK
	.align		4
        /*0040*/ 	.byte	0x04, 0x0a
        /*0042*/ 	.short	(.L_200 - .L_199)
	.align		4
.L_199:
        /*0044*/ 	.word	index@(.nv.constant0._ZN7cutlass13device_kernelIN5flash19enable_sm80_to_sm89INS1_16FlashAttnFwdSm80INS1_25CollectiveMainloopFwdSm80ILi8ELi1ELb1EN4cute5tupleIJNS5_1CILi128EEES8_S8_EEELi128ENS_10bfloat16_tEfNS_4arch4Sm80ELb1ELb0ELb0ELb0ELb1ELb0ELb1ELb0EEENS1_21CollectiveEpilogueFwdIS9_NS6_IJNS7_ILi1EEESF_SF_EEESA_SC_Li256ELb0ELb1ELb0ELb0EEENS1_30DynamicPersistentTileSchedulerILi256ELi256ELb0ELb1ELb0EEEEEEEEEvNT_6ParamsE)
        /*0048*/ 	.short	0x0210
        /*004a*/ 	.short	0x0428


	//----- nvinfo : EIATTR_SW_WAR
	.align		4
.L_200:
        /*004c*/ 	.byte	0x04, 0x36
        /*004e*/ 	.short	(.L_202 - .L_201)
.L_201:
        /*0050*/ 	.word	0x00000008
.L_202:


//--------------------- .nv.info._ZN7cutlass13device_kernelIN5flash19enable_sm80_to_sm89INS1_16FlashAttnFwdSm80INS1_25CollectiveMainloopFwdSm80ILi8ELi1ELb1EN4cute5tupleIJNS5_1CILi128EEES8_S8_EEELi128ENS_10bfloat16_tEfNS_4arch4Sm80ELb1ELb0ELb0ELb1ELb1ELb0ELb1ELb0EEENS1_21CollectiveEpilogueFwdIS9_NS6_IJNS7_ILi1EEESF_SF_EEESA_SC_Li256ELb1ELb1ELb0ELb0EEENS1_19SingleTileSchedulerILb1ELb0ELb1ELi128EEEEEEEEEvNT_6ParamsE --------------------------
	.section	.nv.info._ZN7cutlass13device_kernelIN5flash19enable_sm80_to_sm89INS1_16FlashAttnFwdSm80INS1_25CollectiveMainloopFwdSm80ILi8ELi1ELb1EN4cute5tupleIJNS5_1CILi128EEES8_S8_EEELi128ENS_10bfloat16_tEfNS_4arch4Sm80ELb1ELb0ELb0ELb1ELb1ELb0ELb1ELb0EEENS1_21CollectiveEpilogueFwdIS9_NS6_IJNS7_ILi1EEESF_SF_EEESA_SC_Li256ELb1ELb1ELb0ELb0EEENS1_19SingleTileSchedulerILb1ELb0ELb1ELi128EEEEEEEEEvNT_6ParamsE,"",@"SHT_CUDA_INFO"
	.sectionflags	@""
	.align	4


	//----- nvinfo : EIATTR_CUDA_API_VERSION
	.align		4
        /*0000*/ 	.byte	0x04, 0x37
        /*0002*/ 	.short	(.L_204 - .L_203)
.L_203:
        /*0004*/ 	.word	0x00000082


	//----- nvinfo : EIATTR_KPARAM_INFO
	.align		4
.L_204:
        /*0008*/ 	.byte	0x04, 0x17
        /*000a*/ 	.short	(.L_206 - .L_205)
.L_205:
        /*000c*/ 	.word	0x00000000
        /*0010*/ 	.short	0x0000
        /*0012*/ 	.short	0x0000
        /*0014*/ 	.byte	0x00, 0xf0, 0x61, 0x10


	//----- nvinfo : EIATTR_SPARSE_MMA_MASK
	.align		4
.L_206:
        /*0018*/ 	.byte	0x03, 0x50
        /*001a*/ 	.short	0x0000


	//----- nvinfo : EIATTR_MAXREG_COUNT
	.align		4
        /*001c*/ 	.byte	0x03, 0x1b
        /*001e*/ 	.short	0x00ff


	//----- nvinfo : EIATTR_MERCURY_ISA_VERSION
	.align		4
        /*0020*/ 	.byte	0x03, 0x5f
        /*0022*/ 	.short	0x0101


	//----- nvinfo : EIATTR_EXIT_INSTR_OFFSETS
	.align		4
        /*0024*/ 	.byte	0x04, 0x1c
        /*0026*/ 	.short	(.L_208 - .L_207)


	//   ....[0]....
.L_207:
        /*0028*/ 	.word	0x00000010


	//----- nvinfo : EIATTR_MAX_THREADS
	.align		4
.L_208:
        /*002c*/ 	.byte	0x04, 0x05
        /*002e*/ 	.short	(.L_210 - .L_209)
.L_209:
        /*0030*/ 	.word	0x00000100
        /*0034*/ 	.word	0x00000001
        /*0038*/ 	.word	0x00000001


	//----- nvinfo : EIATTR_CBANK_PARAM_SIZE
	.align		4
.L_210:
        /*003c*/ 	.byte	0x03, 0x19
        /*003e*/ 	.short	0x0418


	//----- nvinfo : EIATTR_PARAM_CBANK
	.align		4
        /*0040*/ 	.byte	0x04, 0x0a
        /*0042*/ 	.short	(.L_212 - .L_211)
	.align		4
.L_211:
        /*0044*/ 	.word	index@(.nv.constant0._ZN7cutlass13device_kernelIN5flash19enable_sm80_to_sm89INS1_16FlashAttnFwdSm80INS1_25CollectiveMainloopFwdSm80ILi8ELi1ELb1EN4cute5tupleIJNS5_1CILi128EEES8_S8_EEELi128ENS_10bfloat16_tEfNS_4arch4Sm80ELb1ELb0ELb0ELb1ELb1ELb0ELb1ELb0EEENS1_21CollectiveEpilogueFwdIS9_NS6_IJNS7_ILi1EEESF_SF_EEESA_SC_Li256ELb1ELb1ELb0ELb0EEENS1_19SingleTileSchedulerILb1ELb0ELb1ELi128EEEEEEEEEvNT_6ParamsE)
        /*0048*/ 	.short	0x0210
        /*004a*/ 	.short	0x0418


	//----- nvinfo : EIATTR_SW_WAR
	.align		4
.L_212:
        /*004c*/ 	.byte	0x04, 0x36
        /*004e*/ 	.short	(.L_214 - .L_213)
.L_213:
        /*0050*/ 	.word	0x00000008
.L_214:


//--------------------- .nv.info._ZN7cutlass13device_kernelIN5flash19enable_sm80_to_sm89INS1_16FlashAttnFwdSm80INS1_25CollectiveMainloopFwdSm80ILi8ELi1ELb1EN4cute5tupleIJNS5_1CILi128EEES8_S8_EEELi128ENS_10bfloat16_tEfNS_4arch4Sm80ELb1ELb0ELb0ELb1ELb1ELb1ELb1ELb0EEENS1_21CollectiveEpilogueFwdIS9_NS6_IJNS7_ILi1EEESF_SF_EEESA_SC_Li256ELb1ELb1ELb0ELb0EEENS1_19SingleTileSchedulerILb1ELb0ELb1ELi128EEEEEEEEEvNT_6ParamsE --------------------------
	.section	.nv.info._ZN7cutlass13device_kernelIN5flash19enable_sm80_to_sm89INS1_16FlashAttnFwdSm80INS1_25CollectiveMainloopFwdSm80ILi8ELi1ELb1EN4cute5tupleIJNS5_1CILi128EEES8_S8_EEELi128ENS_10bfloat16_tEfNS_4arch4Sm80ELb1ELb0ELb0ELb1ELb1ELb1ELb1ELb0EEENS1_21CollectiveEpilogueFwdIS9_NS6_IJNS7_ILi1EEESF_SF_EEESA_SC_Li256ELb1ELb1ELb0ELb0EEENS1_19SingleTileSchedulerILb1ELb0ELb1ELi128EEEEEEEEEvNT_6ParamsE,"",@"SHT_CUDA_INFO"
	.sectionflags	@""
	.align	4


	//----- nvinfo : EIATTR_CUDA_API_VERSION
	.align		4
        /*0000*/ 	.byte	0x04, 0x37
        /*0002*/ 	.short	(.L_216 - .L_215)
.L_215:
        /*0004*/ 	.word	0x00000082


	//----- nvinfo : EIATTR_KPARAM_INFO
	.align		4
.L_216:
        /*0008*/ 	.byte	0x04, 0x17
        /*000a*/ 	.short	(.L_218 - .L_217)
.L_217:
        /*000c*/ 	.word	0x00000000
        /*0010*/ 	.short	0x0000
        /*0012*/ 	.short	0x0000
        /*0014*/ 	.byte	0x00, 0xf0, 0x61, 0x10


	//----- nvinfo : EIATTR_SPARSE_MMA_MASK
	.align		4
.L_218:
        /*0018*/ 	.byte	0x03, 0x50
        /*001a*/ 	.short	0x0000


	//----- nvinfo : EIATTR_MAXREG_COUNT
	.align		4
        /*001c*/ 	.byte	0x03, 0x1b
        /*001e*/ 	.short	0x00ff


	//----- nvinfo : EIATTR_MERCURY_ISA_VERSION
	.align		4
        /*0020*/ 	.byte	0x03, 0x5f
        /*0022*/ 	.short	0x0101


	//----- nvinfo : EIATTR_EXIT_INSTR_OFFSETS
	.align		4
        /*0024*/ 	.byte	0x04, 0x1c
        /*0026*/ 	.short	(.L_220 - .L_219)


	//   ....[0]....
.L_219:
        /*0028*/ 	.word	0x00000010


	//----- nvinfo : EIATTR_MAX_THREADS
	.align		4
.L_220:
        /*002c*/ 	.byte	0x04, 0x05
        /*002e*/ 	.short	(.L_222 - .L_221)
.L_221:
        /*0030*/ 	.word	0x00000100
        /*0034*/ 	.word	0x00000001
        /*0038*/ 	.word	0x00000001


	//----- nvinfo : EIATTR_CBANK_PARAM_SIZE
	.align		4
.L_222:
        /*003c*/ 	.byte	0x03, 0x19
        /*003e*/ 	.short	0x0418


	//----- nvinfo : EIATTR_PARAM_CBANK
	.align		4
        /*0040*/ 	.byte	0x04, 0x0a
        /*0042*/ 	.short	(.L_224 - .L_223)
	.align		4
.L_223:
        /*0044*/ 	.word	index@(.nv.constant0._ZN7cutlass13device_kernelIN5flash19enable_sm80_to_sm89INS1_16FlashAttnFwdSm80INS1_25CollectiveMainloopFwdSm80ILi8ELi1ELb1EN4cute5tupleIJNS5_1CILi128EEES8_S8_EEELi128ENS_10bfloat16_tEfNS_4arch4Sm80ELb1ELb0ELb0ELb1ELb1ELb1ELb1ELb0EEENS1_21CollectiveEpilogueFwdIS9_NS6_IJNS7_ILi1EEESF_SF_EEESA_SC_Li256ELb1ELb1ELb0ELb0EEENS1_19SingleTileSchedulerILb1ELb0ELb1ELi128EEEEEEEEEvNT_6ParamsE)
        /*0048*/ 	.short	0x0210
        /*004a*/ 	.short	0x0418


	//----- nvinfo : EIATTR_SW_WAR
	.align		4
.L_224:
        /*004c*/ 	.byte	0x04, 0x36
        /*004e*/ 	.short	(.L_226 - .L_225)
.L_225:
        /*0050*/ 	.word	0x00000008
.L_226:


//--------------------- .nv.info._ZN7cutlass13device_kernelIN5flash19enable_sm80_to_sm89INS1_16FlashAttnFwdSm80INS1_25CollectiveMainloopFwdSm80ILi4ELi1ELb0EN4cute5tupleIJNS5_1CILi128EEENS7_ILi64EEES8_EEELi128ENS_10bfloat16_tEfNS_4arch4Sm80ELb0ELb0ELb0ELb0ELb1ELb0ELb1ELb0EEENS1_21CollectiveEpilogueFwdINS6_IJS8_S8_S9_EEENS6_IJNS7_ILi1EEESH_SH_EEESB_SD_Li128ELb0ELb1ELb0ELb0EEENS1_19SingleTileSchedulerILb0ELb0ELb1ELi128EEEEEEEEEvNT_6ParamsE --------------------------
	.section	.nv.info._ZN7cutlass13device_kernelIN5flash19enable_sm80_to_sm89INS1_16FlashAttnFwdSm80INS1_25CollectiveMainloopFwdSm80ILi4ELi1ELb0EN4cute5tupleIJNS5_1CILi128EEENS7_ILi64EEES8_EEELi128ENS_10bfloat16_tEfNS_4arch4Sm80ELb0ELb0ELb0ELb0ELb1ELb0ELb1ELb0EEENS1_21CollectiveEpilogueFwdINS6_IJS8_S8_S9_EEENS6_IJNS7_ILi1EEESH_SH_EEESB_SD_Li128ELb0ELb1ELb0ELb0EEENS1_19SingleTileSchedulerILb0ELb0ELb1ELi128EEEEEEEEEvNT_6ParamsE,"",@"SHT_CUDA_INFO"
	.sectionflags	@""
	.align	4


	//----- nvinfo : EIATTR_CUDA_API_VERSION
	.align		4
        /*0000*/ 	.byte	0x04, 0x37
        /*0002*/ 	.short	(.L_228 - .L_227)
.L_227:
        /*0004*/ 	.word	0x00000082


	//----- nvinfo : EIATTR_KPARAM_INFO
	.align		4
.L_228:
        /*0008*/ 	.byte	0x04, 0x17
        /*000a*/ 	.short	(.L_230 - .L_229)
.L_229:
        /*000c*/ 	.word	0x00000000
        /*0010*/ 	.short	0x0000
        /*0012*/ 	.short	0x0000
        /*0014*/ 	.byte	0x00, 0xf0, 0x61, 0x10


	//----- nvinfo : EIATTR_SPARSE_MMA_MASK
	.align		4
.L_230:
        /*0018*/ 	.byte	0x03, 0x50
        /*001a*/ 	.short	0x0000


	//----- nvinfo : EIATTR_MAXREG_COUNT
	.align		4
        /*001c*/ 	.byte	0x03, 0x1b
        /*001e*/ 	.short	0x00ff


	//----- nvinfo : EIATTR_MERCURY_ISA_VERSION
	.align		4
        /*0020*/ 	.byte	0x03, 0x5f
        /*0022*/ 	.short	0x0101


	//----- nvinfo : EIATTR_EXIT_INSTR_OFFSETS
	.align		4
        /*0024*/ 	.byte	0x04, 0x1c
        /*0026*/ 	.short	(.L_232 - .L_231)


	//   ....[0]....
.L_231:
        /*0028*/ 	.word	0x00000010


	//----- nvinfo : EIATTR_MAX_THREADS
	.align		4
.L_232:
        /*002c*/ 	.byte	0x04, 0x05
        /*002e*/ 	.short	(.L_234 - .L_233)
.L_233:
        /*0030*/ 	.word	0x00000080
        /*0034*/ 	.word	0x00000001
        /*0038*/ 	.word	0x00000001


	//----- nvinfo : EIATTR_CBANK_PARAM_SIZE
	.align		4
.L_234:
        /*003c*/ 	.byte	0x03, 0x19
        /*003e*/ 	.short	0x0418


	//----- nvinfo : EIATTR_PARAM_CBANK
	.align		4
        /*0040*/ 	.byte	0x04, 0x0a
        /*0042*/ 	.short	(.L_236 - .L_235)
	.align		4
.L_235:
        /*0044*/ 	.word	index@(.nv.constant0._ZN7cutlass13device_kernelIN5flash19enable_sm80_to_sm89INS1_16FlashAttnFwdSm80INS1_25CollectiveMainloopFwdSm80ILi4ELi1ELb0EN4cute5tupleIJNS5_1CILi128EEENS7_ILi64EEES8_EEELi128ENS_10bfloat16_tEfNS_4arch4Sm80ELb0ELb0ELb0ELb0ELb1ELb0ELb1ELb0EEENS1_21CollectiveEpilogueFwdINS6_IJS8_S8_S9_EEENS6_IJNS7_ILi1EEESH_SH_EEESB_SD_Li128ELb0ELb1ELb0ELb0EEENS1_19SingleTileSchedulerILb0ELb0ELb1ELi128EEEEEEEEEvNT_6ParamsE)
        /*0048*/ 	.short	0x0210
        /*004a*/ 	.short	0x0418


	//----- nvinfo : EIATTR_SW_WAR
	.align		4
.L_236:
        /*004c*/ 	.byte	0x04, 0x36
        /*004e*/ 	.short	(.L_238 - .L_237)
.L_237:
        /*0050*/ 	.word	0x00000008
.L_238:


//--------------------- .nv.info._ZN7cutlass13device_kernelIN5flash19enable_sm80_to_sm89INS1_16FlashAttnFwdSm80INS1_25CollectiveMainloopFwdSm80ILi4ELi1ELb0EN4cute5tupleIJNS5_1CILi128EEENS7_ILi64EEES8_EEELi128ENS_10bfloat16_tEfNS_4arch4Sm80ELb0ELb0ELb0ELb1ELb1ELb0ELb1ELb0EEENS1_21CollectiveEpilogueFwdINS6_IJS8_S8_S9_EEENS6_IJNS7_ILi1EEESH_SH_EEESB_SD_Li128ELb1ELb1ELb0ELb0EEENS1_19SingleTileSchedulerILb1ELb0ELb1ELi128EEEEEEEEEvNT_6ParamsE --------------------------
	.section	.nv.info._ZN7cutlass13device_kernelIN5flash19enable_sm80_to_sm89INS1_16FlashAttnFwdSm80INS1_25CollectiveMainloopFwdSm80ILi4ELi1ELb0EN4cute5tupleIJNS5_1CILi128EEENS7_ILi64EEES8_EEELi128ENS_10bfloat16_tEfNS_4arch4Sm80ELb0ELb0ELb0ELb1ELb1ELb0ELb1ELb0EEENS1_21CollectiveEpilogueFwdINS6_IJS8_S8_S9_EEENS6_IJNS7_ILi1EEESH_SH_EEESB_SD_Li128ELb1ELb1ELb0ELb0EEENS1_19SingleTileSchedulerILb1ELb0ELb1ELi128EEEEEEEEEvNT_6ParamsE,"",@"SHT_CUDA_INFO"
	.sectionflags	@""
	.align	4


	//----- nvinfo : EIATTR_CUDA_API_VERSION
	.align		4
        /*0000*/ 	.byte	0x04, 0x37
        /*0002*/ 	.short	(.L_240 - .L_239)
.L_239:
        /*0004*/ 	.word	0x00000082


	//----- nvinfo : EIATTR_KPARAM_INFO
	.align		4
.L_240:
        /*0008*/ 	.byte	0x04, 0x17
        /*000a*/ 	.short	(.L_242 - .L_241)
.L_241:
        /*000c*/ 	.word	0x00000000
        /*0010*/ 	.short	0x0000
        /*0012*/ 	.short	0x0000
        /*0014*/ 	.byte	0x00, 0xf0, 0x61, 0x10


	//----- nvinfo : EIATTR_SPARSE_MMA_MASK
	.align		4
.L_242:
        /*0018*/ 	.byte	0x03, 0x50
        /*001a*/ 	.short	0x0000


	//----- nvinfo : EIATTR_MAXREG_COUNT
	.align		4
        /*001c*/ 	.byte	0x03, 0x1b
        /*001e*/ 	.short	0x00ff


	//----- nvinfo : EIATTR_MERCURY_ISA_VERSION
	.align		4
        /*0020*/ 	.byte	0x03, 0x5f
        /*0022*/ 	.short	0x0101


	//----- nvinfo : EIATTR_EXIT_INSTR_OFFSETS
	.align		4
        /*0024*/ 	.byte	0x04, 0x1c
        /*0026*/ 	.short	(.L_244 - .L_243)


	//   ....[0]....
.L_243:
        /*0028*/ 	.word	0x00000010


	//----- nvinfo : EIATTR_MAX_THREADS
	.align		4
.L_244:
        /*002c*/ 	.byte	0x04, 0x05
        /*002e*/ 	.short	(.L_246 - .L_245)
.L_245:
        /*0030*/ 	.word	0x00000080
        /*0034*/ 	.word	0x00000001
        /*0038*/ 	.word	0x00000001


	//----- nvinfo : EIATTR_CBANK_PARAM_SIZE
	.align		4
.L_246:
        /*003c*/ 	.byte	0x03, 0x19
        /*003e*/ 	.short	0x0418


	//----- nvinfo : EIATTR_PARAM_CBANK
	.align		4
        /*0040*/ 	.byte	0x04, 0x0a
        /*0042*/ 	.short	(.L_248 - .L_247)
	.align		4
.L_247:
        /*0044*/ 	.word	index@(.nv.constant0._ZN7cutlass13device_kernelIN5flash19enable_sm80_to_sm89INS1_16FlashAttnFwdSm80INS1_25CollectiveMainloopFwdSm80ILi4ELi1ELb0EN4cute5tupleIJNS5_1CILi128EEENS7_ILi64EEES8_EEELi128ENS_10bfloat16_tEfNS_4arch4Sm80ELb0ELb0ELb0ELb1ELb1ELb0ELb1ELb0EEENS1_21CollectiveEpilogueFwdINS6_IJS8_S8_S9_EEENS6_IJNS7_ILi1EEESH_SH_EEESB_SD_Li128ELb1ELb1ELb0ELb0EEENS1_19SingleTileSchedulerILb1ELb0ELb1ELi128EEEEEEEEEvNT_6ParamsE)
        /*0048*/ 	.short	0x0210
        /*004a*/ 	.short	0x0418


	//----- nvinfo : EIATTR_SW_WAR
	.align		4
.L_248:
        /*004c*/ 	.byte	0x04, 0x36
        /*004e*/ 	.short	(.L_250 - .L_249)
.L_249:
        /*0050*/ 	.word	0x00000008
.L_250:


//--------------------- .nv.info._ZN7cutlass13device_kernelIN5flash19enable_sm80_to_sm89INS1_16FlashAttnFwdSm80INS1_25CollectiveMainloopFwdSm80ILi4ELi1ELb0EN4cute5tupleIJNS5_1CILi128EEENS7_ILi64EEES8_EEELi128ENS_10bfloat16_tEfNS_4arch4Sm80ELb0ELb0ELb0ELb1ELb1ELb1ELb1ELb0EEENS1_21CollectiveEpilogueFwdINS6_IJS8_S8_S9_EEENS6_IJNS7_ILi1EEESH_SH_EEESB_SD_Li128ELb1ELb1ELb0ELb0EEENS1_19SingleTileSchedulerILb1ELb0ELb1ELi128EEEEEEEEEvNT_6ParamsE --------------------------
	.section	.nv.info._ZN7cutlass13device_kernelIN5flash19enable_sm80_to_sm89INS1_16FlashAttnFwdSm80INS1_25CollectiveMainloopFwdSm80ILi4ELi1ELb0EN4cute5tupleIJNS5_1CILi128EEENS7_ILi64EEES8_EEELi128ENS_10bfloat16_tEfNS_4arch4Sm80ELb0ELb0ELb0ELb1ELb1ELb1ELb1ELb0EEENS1_21CollectiveEpilogueFwdINS6_IJS8_S8_S9_EEENS6_IJNS7_ILi1EEESH_SH_EEESB_SD_Li128ELb1ELb1ELb0ELb0EEENS1_19SingleTileSchedulerILb1ELb0ELb1ELi128EEEEEEEEEvNT_6ParamsE,"",@"SHT_CUDA_INFO"
	.sectionflags	@""
	.align	4


	//----- nvinfo : EIATTR_CUDA_API_VERSION
	.align		4
        /*0000*/ 	.byte	0x04, 0x37
        /*0002*/ 	.short	(.L_252 - .L_251)
.L_251:
        /*0004*/ 	.word	0x00000082


	//----- nvinfo : EIATTR_KPARAM_INFO
	.align		4
.L_252:
        /*0008*/ 	.byte	0x04, 0x17
        /*000a*/ 	.short	(.L_254 - .L_253)
.L_253:
        /*000c*/ 	.word	0x00000000
        /*0010*/ 	.short	0x0000
        /*0012*/ 	.short	0x0000
        /*0014*/ 	.byte	0x00, 0xf0, 0x61, 0x10


	//----- nvinfo : EIATTR_SPARSE_MMA_MASK
	.align		4
.L_254:
        /*0018*/ 	.byte	0x03, 0x50
        /*001a*/ 	.short	0x0000


	//----- nvinfo : EIATTR_MAXREG_COUNT
	.align		4
        /*001c*/ 	.byte	0x03, 0x1b
        /*001e*/ 	.short	0x00ff


	//----- nvinfo : EIATTR_MERCURY_ISA_VERSION
	.align		4
        /*0020*/ 	.byte	0x03, 0x5f
        /*0022*/ 	.short	0x0101


	//----- nvinfo : EIATTR_EXIT_INSTR_OFFSETS
	.align		4
        /*0024*/ 	.byte	0x04, 0x1c
        /*0026*/ 	.short	(.L_256 - .L_255)


	//   ....[0]....
.L_255:
        /*0028*/ 	.word	0x00000010


	//----- nvinfo : EIATTR_MAX_THREADS
	.align		4
.L_256:
        /*002c*/ 	.byte	0x04, 0x05
        /*002e*/ 	.short	(.L_258 - .L_257)
.L_257:
        /*0030*/ 	.word	0x00000080
        /*0034*/ 	.word	0x00000001
        /*0038*/ 	.word	0x00000001


	//----- nvinfo : EIATTR_CBANK_PARAM_SIZE
	.align		4
.L_258:
        /*003c*/ 	.byte	0x03, 0x19
        /*003e*/ 	.short	0x0418


	//----- nvinfo : EIATTR_PARAM_CBANK
	.align		4
        /*0040*/ 	.byte	0x04, 0x0a
        /*0042*/ 	.short	(.L_260 - .L_259)
	.align		4
.L_259:
        /*0044*/ 	.word	index@(.nv.constant0._ZN7cutlass13device_kernelIN5flash19enable_sm80_to_sm89INS1_16FlashAttnFwdSm80INS1_25CollectiveMainloopFwdSm80ILi4ELi1ELb0EN4cute5tupleIJNS5_1CILi128EEENS7_ILi64EEES8_EEELi128ENS_10bfloat16_tEfNS_4arch4Sm80ELb0ELb0ELb0ELb1ELb1ELb1ELb1ELb0EEENS1_21CollectiveEpilogueFwdINS6_IJS8_S8_S9_EEENS6_IJNS7_ILi1EEESH_SH_EEESB_SD_Li128ELb1ELb1ELb0ELb0EEENS1_19SingleTileSchedulerILb1ELb0ELb1ELi128EEEEEEEEEvNT_6ParamsE)
        /*0048*/ 	.short	0x0210
        /*004a*/ 	.short	0x0418


	//----- nvinfo : EIATTR_SW_WAR
	.align		4
.L_260:
        /*004c*/ 	.byte	0x04, 0x36
        /*004e*/ 	.short	(.L_262 - .L_261)
.L_261:
        /*0050*/ 	.word	0x00000008
.L_262:


//--------------------- .nv.info._ZN7cutlass13device_kernelIN5flash19enable_sm80_to_sm89INS1_16FlashAttnFwdSm80INS1_25CollectiveMainloopFwdSm80ILi4ELi1ELb0EN4cute5tupleIJNS5_1CILi128EEENS7_ILi48EEES8_EEELi128ENS_10bfloat16_tEfNS_4arch4Sm80ELb0ELb1ELb0ELb0ELb1ELb0ELb1ELb0EEENS1_21CollectiveEpilogueFwdINS6_IJS8_S8_S9_EEENS6_IJNS7_ILi1EEESH_SH_EEESB_SD_Li128ELb0ELb1ELb0ELb0EEENS1_19SingleTileSchedulerILb0ELb0ELb1ELi128EEEEEEEEEvNT_6ParamsE --------------------------
	.section	.nv.info._ZN7cutlass13device_kernelIN5flash19enable_sm80_to_sm89INS1_16FlashAttnFwdSm80INS1_25CollectiveMainloopFwdSm80ILi4ELi1ELb0EN4cute5tupleIJNS5_1CILi128EEENS7_ILi48EEES8_EEELi128ENS_10bfloat16_tEfNS_4arch4Sm80ELb0ELb1ELb0ELb0ELb1ELb0ELb1ELb0EEENS1_21CollectiveEpilogueFwdINS6_IJS8_S8_S9_EEENS6_IJNS7_ILi1EEESH_SH_EEESB_SD_Li128ELb0ELb1ELb0ELb0EEENS1_19SingleTileSchedulerILb0ELb0ELb1ELi128EEEEEEEEEvNT_6ParamsE,"",@"SHT_CUDA_INFO"
	.sectionflags	@""
	.align	4


	//----- nvinfo : EIATTR_CUDA_API_VERSION
	.align		4
        /*0000*/ 	.byte	0x04, 0x37
        /*0002*/ 	.short	(.L_264 - .L_263)
.L_263:
        /*0004*/ 	.word	0x00000082


	//----- nvinfo : EIATTR_KPARAM_INFO
	.align		4
.L_264:
        /*0008*/ 	.byte	0x04, 0x17
        /*000a*/ 	.short	(.L_266 - .L_265)
.L_265:
        /*000c*/ 	.word	0x00000000
        /*0010*/ 	.short	0x0000
        /*0012*/ 	.short	0x0000
        /*0014*/ 	.byte	0x00, 0xf0, 0x61, 0x10


	//----- nvinfo : EIATTR_SPARSE_MMA_MASK
	.align		4
.L_266:
        /*0018*/ 	.byte	0x03, 0x50
        /*001a*/ 	.short	0x0000


	//----- nvinfo : EIATTR_MAXREG_COUNT
	.align		4
        /*001c*/ 	.byte	0x03, 0x1b
        /*001e*/ 	.short	0x00ff


	//----- nvinfo : EIATTR_MERCURY_ISA_VERSION
	.align		4
        /*0020*/ 	.byte	0x03, 0x5f
        /*0022*/ 	.short	0x0101


	//----- nvinfo : EIATTR_EXIT_INSTR_OFFSETS
	.align		4
        /*0024*/ 	.byte	0x04, 0x1c
        /*0026*/ 	.short	(.L_268 - .L_267)


	//   ....[0]....
.L_267:
        /*0028*/ 	.word	0x00000010


	//----- nvinfo : EIATTR_MAX_THREADS
	.align		4
.L_268:
        /*002c*/ 	.byte	0x04, 0x05
        /*002e*/ 	.short	(.L_270 - .L_269)
.L_269:
        /*0030*/ 	.word	0x00000080
        /*0034*/ 	.word	0x00000001
        /*0038*/ 	.word	0x00000001


	//----- nvinfo : EIATTR_CBANK_PARAM_SIZE
	.align		4
.L_270:
        /*003c*/ 	.byte	0x03, 0x19
        /*003e*/ 	.short	0x0418


	//----- nvinfo : EIATTR_PARAM_CBANK
	.align		4
        /*0040*/ 	.byte	0x04, 0x0a
        /*0042*/ 	.short	(.L_272 - .L_271)
	.align		4
.L_271:
        /*0044*/ 	.word	index@(.nv.constant0._ZN7cutlass13device_kernelIN5flash19enable_sm80_to_sm89INS1_16FlashAttnFwdSm80INS1_25CollectiveMainloopFwdSm80ILi4ELi1ELb0EN4cute5tupleIJNS5_1CILi128EEENS7_ILi48EEES8_EEELi128ENS_10bfloat16_tEfNS_4arch4Sm80ELb0ELb1ELb0ELb0ELb1ELb0ELb1ELb0EEENS1_21CollectiveEpilogueFwdINS6_IJS8_S8_S9_EEENS6_IJNS7_ILi1EEESH_SH_EEESB_SD_Li128ELb0ELb1ELb0ELb0EEENS1_19SingleTileSchedulerILb0ELb0ELb1ELi128EEEEEEEEEvNT_6ParamsE)
        /*0048*/ 	.short	0x0210
        /*004a*/ 	.short	0x0418


	//----- nvinfo : EIATTR_SW_WAR
	.align		4
.L_272:
        /*004c*/ 	.byte	0x04, 0x36
        /*004e*/ 	.short	(.L_274 - .L_273)
.L_273:
        /*0050*/ 	.word	0x00000008
.L_274:


//--------------------- .nv.info._ZN7cutlass13device_kernelIN5flash19enable_sm80_to_sm89INS1_16FlashAttnFwdSm80INS1_25CollectiveMainloopFwdSm80ILi4ELi1ELb0EN4cute5tupleIJNS5_1CILi128EEENS7_ILi48EEES8_EEELi128ENS_10bfloat16_tEfNS_4arch4Sm80ELb0ELb1ELb0ELb1ELb1ELb0ELb1ELb0EEENS1_21CollectiveEpilogueFwdINS6_IJS8_S8_S9_EEENS6_IJNS7_ILi1EEESH_SH_EEESB_SD_Li128ELb1ELb1ELb0ELb0EEENS1_19SingleTileSchedulerILb1ELb0ELb1ELi128EEEEEEEEEvNT_6ParamsE --------------------------
	.section	.nv.info._ZN7cutlass13device_kernelIN5flash19enable_sm80_to_sm89INS1_16FlashAttnFwdSm80INS1_25CollectiveMainloopFwdSm80ILi4ELi1ELb0EN4cute5tupleIJNS5_1CILi128EEENS7_ILi48EEES8_EEELi128ENS_10bfloat16_tEfNS_4arch4Sm80ELb0ELb1ELb0ELb1ELb1ELb0ELb1ELb0EEENS1_21CollectiveEpilogueFwdINS6_IJS8_S8_S9_EEENS6_IJNS7_ILi1EEESH_SH_EEESB_SD_Li128ELb1ELb1ELb0ELb0EEENS1_19SingleTileSchedulerILb1ELb0ELb1ELi128EEEEEEEEEvNT_6ParamsE,"",@"SHT_CUDA_INFO"
	.sectionflags	@""
	.align	4


	//----- nvinfo : EIATTR_CUDA_API_VERSION
	.align		4
        /*0000*/ 	.byte	0x04, 0x37
        /*0002*/ 	.short	(.L_276 - .L_275)
.L_275:
        /*0004*/ 	.word	0x00000082


	//----- nvinfo : EIATTR_KPARAM_INFO
	.align		4
.L_276:
        /*0008*/ 	.byte	0x04, 0x17
        /*000a*/ 	.short	(.L_278 - .L_277)
.L_277:
        /*000c*/ 	.word	0x00000000
        /*0010*/ 	.short	0x0000
        /*0012*/ 	.short	0x0000
        /*0014*/ 	.byte	0x00, 0xf0, 0x61, 0x10


	//----- nvinfo : EIATTR_SPARSE_MMA_MASK
	.align		4
.L_278:
        /*0018*/ 	.byte	0x03, 0x50
        /*001a*/ 	.short	0x0000


	//----- nvinfo : EIATTR_MAXREG_COUNT
	.align		4
        /*001c*/ 	.byte	0x03, 0x1b
        /*001e*/ 	.short	0x00ff


	//----- nvinfo : EIATTR_MERCURY_ISA_VERSION
	.align		4
        /*0020*/ 	.byte	0x03, 0x5f
        /*0022*/ 	.short	0x0101


	//----- nvinfo : EIATTR_EXIT_INSTR_OFFSETS
	.align		4
        /*0024*/ 	.byte	0x04, 0x1c
        /*0026*/ 	.short	(.L_280 - .L_279)


	//   ....[0]....
.L_279:
        /*0028*/ 	.word	0x00000010


	//----- nvinfo : EIATTR_MAX_THREADS
	.align		4
.L_280:
        /*002c*/ 	.byte	0x04, 0x05
        /*002e*/ 	.short	(.L_282 - .L_281)
.L_281:
        /*0030*/ 	.word	0x00000080
        /*0034*/ 	.word	0x00000001
        /*0038*/ 	.word	0x00000001


	//----- nvinfo : EIATTR_CBANK_PARAM_SIZE
	.align		4
.L_282:
        /*003c*/ 	.byte	0x03, 0x19
        /*003e*/ 	.short	0x0418


	//----- nvinfo : EIATTR_PARAM_CBANK
	.align		4
        /*0040*/ 	.byte	0x04, 0x0a
        /*0042*/ 	.short	(.L_284 - .L_283)
	.align		4
.L_283:
        /*0044*/ 	.word	index@(.nv.constant0._ZN7cutlass13device_kernelIN5flash19enable_sm80_to_sm89INS1_16FlashAttnFwdSm80INS1_25CollectiveMainloopFwdSm80ILi4ELi1ELb0EN4cute5tupleIJNS5_1CILi128EEENS7_ILi48EEES8_EEELi128ENS_10bfloat16_tEfNS_4arch4Sm80ELb0ELb1ELb0ELb1ELb1ELb0ELb1ELb0EEENS1_21CollectiveEpilogueFwdINS6_IJS8_S8_S9_EEENS6_IJNS7_ILi1EEESH_SH_EEESB_SD_Li128ELb1ELb1ELb0ELb0EEENS1_19SingleTileSchedulerILb1ELb0ELb1ELi128EEEEEEEEEvNT_6ParamsE)
        /*0048*/ 	.short	0x0210
        /*004a*/ 	.short	0x0418


	//----- nvinfo : EIATTR_SW_WAR
	.align		4
.L_284:
        /*004c*/ 	.byte	0x04, 0x36
        /*004e*/ 	.short	(.L_286 - .L_285)
.L_285:
        /*0050*/ 	.word	0x00000008
.L_286:


//--------------------- .nv.info._ZN7cutlass13device_kernelIN5flash19enable_sm80_to_sm89INS1_16FlashAttnFwdSm80INS1_25CollectiveMainloopFwdSm80ILi4ELi1ELb0EN4cute5tupleIJNS5_1CILi128EEENS7_ILi48EEES8_EEELi128ENS_10bfloat16_tEfNS_4arch4Sm80ELb0ELb1ELb0ELb1ELb1ELb1ELb1ELb0EEENS1_21CollectiveEpilogueFwdINS6_IJS8_S8_S9_EEENS6_IJNS7_ILi1EEESH_SH_EEESB_SD_Li128ELb1ELb1ELb0ELb0EEENS1_19SingleTileSchedulerILb1ELb0ELb1ELi128EEEEEEEEEvNT_6ParamsE --------------------------
	.section	.nv.info._ZN7cutlass13device_kernelIN5flash19enable_sm80_to_sm89INS1_16FlashAttnFwdSm80INS1_25CollectiveMainloopFwdSm80ILi4ELi1ELb0EN4cute5tupleIJNS5_1CILi128EEENS7_ILi48EEES8_EEELi128ENS_10bfloat16_tEfNS_4arch4Sm80ELb0ELb1ELb0ELb1ELb1ELb1ELb1ELb0EEENS1_21CollectiveEpilogueFwdINS6_IJS8_S8_S9_EEENS6_IJNS7_ILi1EEESH_SH_EEESB_SD_Li128ELb1ELb1ELb0ELb0EEENS1_19SingleTileSchedulerILb1ELb0ELb1ELi128EEEEEEEEEvNT_6ParamsE,"",@"SHT_CUDA_INFO"
	.sectionflags	@""
	.align	4


	//----- nvinfo : EIATTR_CUDA_API_VERSION
	.align		4
        /*0000*/ 	.byte	0x04, 0x37
        /*0002*/ 	.short	(.L_288 - .L_287)
.L_287:
        /*0004*/ 	.word	0x00000082


	//----- nvinfo : EIATTR_KPARAM_INFO
	.align		4
.L_288:
        /*0008*/ 	.byte	0x04, 0x17
        /*000a*/ 	.short	(.L_290 - .L_289)
.L_289:
        /*000c*/ 	.word	0x00000000
        /*0010*/ 	.short	0x0000
        /*0012*/ 	.short	0x0000
        /*0014*/ 	.byte	0x00, 0xf0, 0x61, 0x10


	//----- nvinfo : EIATTR_SPARSE_MMA_MASK
	.align		4
.L_290:
        /*0018*/ 	.byte	0x03, 0x50
        /*001a*/ 	.short	0x0000


	//----- nvinfo : EIATTR_MAXREG_COUNT
	.align		4
        /*001c*/ 	.byte	0x03, 0x1b
        /*001e*/ 	.short	0x00ff


	//----- nvinfo : EIATTR_MERCURY_ISA_VERSION
	.align		4
        /*0020*/ 	.byte	0x03, 0x5f
        /*0022*/ 	.short	0x0101


	//----- nvinfo : EIATTR_EXIT_INSTR_OFFSETS
	.align		4
        /*0024*/ 	.byte	0x04, 0x1c
        /*0026*/ 	.short	(.L_292 - .L_291)


	//   ....[0]....
.L_291:
        /*0028*/ 	.word	0x00000010


	//----- nvinfo : EIATTR_MAX_THREADS
	.align		4
.L_292:
        /*002c*/ 	.byte	0x04, 0x05
        /*002e*/ 	.short	(.L_294 - .L_293)
.L_293:
        /*0030*/ 	.word	0x00000080
        /*0034*/ 	.word	0x00000001
        /*0038*/ 	.word	0x00000001


	//----- nvinfo : EIATTR_CBANK_PARAM_SIZE
	.align		4
.L_294:
        /*003c*/ 	.byte	0x03, 0x19
        /*003e*/ 	.short	0x0418


	//----- nvinfo : EIATTR_PARAM_CBANK
	.align		4
        /*0040*/ 	.byte	0x04, 0x0a
        /*0042*/ 	.short	(.L_296 - .L_295)
	.align		4
.L_295:
        /*0044*/ 	.word	index@(.nv.constant0._ZN7cutlass13device_kernelIN5flash19enable_sm80_to_sm89INS1_16FlashAttnFwdSm80INS1_25CollectiveMainloopFwdSm80ILi4ELi1ELb0EN4cute5tupleIJNS5_1CILi128EEENS7_ILi48EEES8_EEELi128ENS_10bfloat16_tEfNS_4arch4Sm80ELb0ELb1ELb0ELb1ELb1ELb1ELb1ELb0EEENS1_21CollectiveEpilogueFwdINS6_IJS8_S8_S9_EEENS6_IJNS7_ILi1EEESH_SH_EEESB_SD_Li128ELb1ELb1ELb0ELb0EEENS1_19SingleTileSchedulerILb1ELb0ELb1ELi128EEEEEEEEEvNT_6ParamsE)
        /*0048*/ 	.short	0x0210
        /*004a*/ 	.short	0x0418


	//----- nvinfo : EIATTR_SW_WAR
	.align		4
.L_296:
        /*004c*/ 	.byte	0x04, 0x36
        /*004e*/ 	.short	(.L_298 - .L_297)
.L_297:
        /*0050*/ 	.word	0x00000008
.L_298:


//--------------------- .nv.info._ZN7cutlass13device_kernelIN5flash19enable_sm80_to_sm89INS1_16FlashAttnFwdSm80INS1_25CollectiveMainloopFwdSm80ILi4ELi1ELb0EN4cute5tupleIJNS5_1CILi128EEENS7_ILi64EEES8_EEELi128ENS_10bfloat16_tEfNS_4arch4Sm80ELb1ELb0ELb0ELb0ELb1ELb0ELb1ELb0EEENS1_21CollectiveEpilogueFwdINS6_IJS8_S8_S9_EEENS6_IJNS7_ILi1EEESH_SH_EEESB_SD_Li128ELb0ELb1ELb0ELb0EEENS1_30DynamicPersistentTileSchedulerILi128ELi128ELb0ELb1ELb0EEEEEEEEEvNT_6ParamsE --------------------------
	.section	.nv.info._ZN7cutlass13device_kernelIN5flash19enable_sm80_to_sm89INS1_16FlashAttnFwdSm80INS1_25CollectiveMainloopFwdSm80ILi4ELi1ELb0EN4cute5tupleIJNS5_1CILi128EEENS7_ILi64EEES8_EEELi128ENS_10bfloat16_tEfNS_4arch4Sm80ELb1ELb0ELb0ELb0ELb1ELb0ELb1ELb0EEENS1_21CollectiveEpilogueFwdINS6_IJS8_S8_S9_EEENS6_IJNS7_ILi1EEESH_SH_EEESB_SD_Li128ELb0ELb1ELb0ELb0EEENS1_30DynamicPersistentTileSchedulerILi128ELi128ELb0ELb1ELb0EEEEEEEEEvNT_6ParamsE,"",@"SHT_CUDA_INFO"
	.sectionflags	@""
	.align	4


	//----- nvinfo : EIATTR_CUDA_API_VERSION
	.align		4
        /*0000*/ 	.byte	0x04, 0x37
        /*0002*/ 	.short	(.L_300 - .L_299)
.L_299:
        /*0004*/ 	.word	0x00000082


	//----- nvinfo : EIATTR_KPARAM_INFO
	.align		4
.L_300:
        /*0008*/ 	.byte	0x04, 0x17
        /*000a*/ 	.short	(.L_302 - .L_301)
.L_301:
        /*000c*/ 	.word	0x00000000
        /*0010*/ 	.short	0x0000
        /*0012*/ 	.short	0x0000
        /*0014*/ 	.byte	0x00, 0xf0, 0xa1, 0x10


	//----- nvinfo : EIATTR_SPARSE_MMA_MASK
	.align		4
.L_302:
        /*0018*/ 	.byte	0x03, 0x50
        /*001a*/ 	.short	0x0000


	//----- nvinfo : EIATTR_MAXREG_COUNT
	.align		4
        /*001c*/ 	.byte	0x03, 0x1b
        /*001e*/ 	.short	0x00ff


	//----- nvinfo : EIATTR_MERCURY_ISA_VERSION
	.align		4
        /*0020*/ 	.byte	0x03, 0x5f
        /*0022*/ 	.short	0x0101


	//----- nvinfo : EIATTR_EXIT_INSTR_OFFSETS
	.align		4
        /*0024*/ 	.byte	0x04, 0x1c
        /*0026*/ 	.short	(.L_304 - .L_303)


	//   ....[0]....
.L_303:
        /*0028*/ 	.word	0x00000010


	//----- nvinfo : EIATTR_MAX_THREADS
	.align		4
.L_304:
        /*002c*/ 	.byte	0x04, 0x05
        /*002e*/ 	.short	(.L_306 - .L_305)
.L_305:
        /*0030*/ 	.word	0x00000080
        /*0034*/ 	.word	0x00000001
        /*0038*/ 	.word	0x00000001


	//----- nvinfo : EIATTR_CBANK_PARAM_SIZE
	.align		4
.L_306:
        /*003c*/ 	.byte	0x03, 0x19
        /*003e*/ 	.short	0x0428


	//----- nvinfo : EIATTR_PARAM_CBANK
	.align		4
        /*0040*/ 	.byte	0x04, 0x0a
        /*0042*/ 	.short	(.L_308 - .L_307)
	.align		4
.L_307:
        /*0044*/ 	.word	index@(.nv.constant0._ZN7cutlass13device_kernelIN5flash19enable_sm80_to_sm89INS1_16FlashAttnFwdSm80INS1_25CollectiveMainloopFwdSm80ILi4ELi1ELb0EN4cute5tupleIJNS5_1CILi128EEENS7_ILi64EEES8_EEELi128ENS_10bfloat16_tEfNS_4arch4Sm80ELb1ELb0ELb0ELb0ELb1ELb0ELb1ELb0EEENS1_21CollectiveEpilogueFwdINS6_IJS8_S8_S9_EEENS6_IJNS7_ILi1EEESH_SH_EEESB_SD_Li128ELb0ELb1ELb0ELb0EEENS1_30DynamicPersistentTileSchedulerILi128ELi128ELb0ELb1ELb0EEEEEEEEEvNT_6ParamsE)
        /*0048*/ 	.short	0x0210
        /*004a*/ 	.short	0x0428


	//----- nvinfo : EIATTR_SW_WAR
	.align		4
.L_308:
        /*004c*/ 	.byte	0x04, 0x36
        /*004e*/ 	.short	(.L_310 - .L_309)
.L_309:
        /*0050*/ 	.word	0x00000008
.L_310:


//--------------------- .nv.info._ZN7cutlass13device_kernelIN5flash19enable_sm80_to_sm89INS1_16FlashAttnFwdSm80INS1_25CollectiveMainloopFwdSm80ILi4ELi1ELb0EN4cute5tupleIJNS5_1CILi128EEENS7_ILi64EEES8_EEELi128ENS_10bfloat16_tEfNS_4arch4Sm80ELb1ELb0ELb0ELb1ELb1ELb0ELb1ELb0EEENS1_21CollectiveEpilogueFwdINS6_IJS8_S8_S9_EEENS6_IJNS7_ILi1EEESH_SH_EEESB_SD_Li128ELb1ELb1ELb0ELb0EEENS1_19SingleTileSchedulerILb1ELb0ELb1ELi128EEEEEEEEEvNT_6ParamsE --------------------------
	.section	.nv.info._ZN7cutlass13device_kernelIN5flash19enable_sm80_to_sm89INS1_16FlashAttnFwdSm80INS1_25CollectiveMainloopFwdSm80ILi4ELi1ELb0EN4cute5tupleIJNS5_1CILi128EEENS7_ILi64EEES8_EEELi128ENS_10bfloat16_tEfNS_4arch4Sm80ELb1ELb0ELb0ELb1ELb1ELb0ELb1ELb0EEENS1_21CollectiveEpilogueFwdINS6_IJS8_S8_S9_EEENS6_IJNS7_ILi1EEESH_SH_EEESB_SD_Li128ELb1ELb1ELb0ELb0EEENS1_19SingleTileSchedulerILb1ELb0ELb1ELi128EEEEEEEEEvNT_6ParamsE,"",@"SHT_CUDA_INFO"
	.sectionflags	@""
	.align	4


	//----- nvinfo : EIATTR_CUDA_API_VERSION
	.align		4
        /*0000*/ 	.byte	0x04, 0x37
        /*0002*/ 	.short	(.L_312 - .L_311)
.L_311:
        /*0004*/ 	.word	0x00000082


	//----- nvinfo : EIATTR_KPARAM_INFO
	.align		4
.L_312:
        /*0008*/ 	.byte	0x04, 0x17
        /*000a*/ 	.short	(.L_314 - .L_313)
.L_313:
        /*000c*/ 	.word	0x00000000
        /*0010*/ 	.short	0x0000
        /*0012*/ 	.short	0x0000
        /*0014*/ 	.byte	0x00, 0xf0, 0x61, 0x10


	//----- nvinfo : EIATTR_SPARSE_MMA_MASK
	.align		4
.L_314:
        /*0018*/ 	.byte	0x03, 0x50
        /*001a*/ 	.short	0x0000


	//----- nvinfo : EIATTR_MAXREG_COUNT
	.align		4
        /*001c*/ 	.byte	0x03, 0x1b
        /*001e*/ 	.short	0x00ff


	//----- nvinfo : EIATTR_MERCURY_ISA_VERSION
	.align		4
        /*0020*/ 	.byte	0x03, 0x5f
        /*0022*/ 	.short	0x0101


	//----- nvinfo : EIATTR_EXIT_INSTR_OFFSETS
	.align		4
        /*0024*/ 	.byte	0x04, 0x1c
        /*0026*/ 	.short	(.L_316 - .L_315)


	//   ....[0]....
.L_315:
        /*0028*/ 	.word	0x00000010


	//----- nvinfo : EIATTR_MAX_THREADS
	.align		4
.L_316:
        /*002c*/ 	.byte	0x04, 0x05
        /*002e*/ 	.short	(.L_318 - .L_317)
.L_317:
        /*0030*/ 	.word	0x00000080
        /*0034*/ 	.word	0x00000001
        /*0038*/ 	.word	0x00000001


	//----- nvinfo : EIATTR_CBANK_PARAM_SIZE
	.align		4
.L_318:
        /*003c*/ 	.byte	0x03, 0x19
        /*003e*/ 	.short	0x0418


	//----- nvinfo : EIATTR_PARAM_CBANK
	.align		4
        /*0040*/ 	.byte	0x04, 0x0a
        /*0042*/ 	.short	(.L_320 - .L_319)
	.align		4
.L_319:
        /*0044*/ 	.word	index@(.nv.constant0._ZN7cutlass13device_kernelIN5flash19enable_sm80_to_sm89INS1_16FlashAttnFwdSm80INS1_25CollectiveMainloopFwdSm80ILi4ELi1ELb0EN4cute5tupleIJNS5_1CILi128EEENS7_ILi64EEES8_EEELi128ENS_10bfloat16_tEfNS_4arch4Sm80ELb1ELb0ELb0ELb1ELb1ELb0ELb1ELb0EEENS1_21CollectiveEpilogueFwdINS6_IJS8_S8_S9_EEENS6_IJNS7_ILi1EEESH_SH_EEESB_SD_Li128ELb1ELb1ELb0ELb0EEENS1_19SingleTileSchedulerILb1ELb0ELb1ELi128EEEEEEEEEvNT_6ParamsE)
        /*0048*/ 	.short	0x0210
        /*004a*/ 	.short	0x0418


	//----- nvinfo : EIATTR_SW_WAR
	.align		4
.L_320:
        /*004c*/ 	.byte	0x04, 0x36
        /*004e*/ 	.short	(.L_322 - .L_321)
.L_321:
        /*0050*/ 	.word	0x00000008
.L_322:


//--------------------- .nv.info._ZN7cutlass13device_kernelIN5flash19enable_sm80_to_sm89INS1_16FlashAttnFwdSm80INS1_25CollectiveMainloopFwdSm80ILi4ELi1ELb0EN4cute5tupleIJNS5_1CILi128EEENS7_ILi64EEES8_EEELi128ENS_10bfloat16_tEfNS_4arch4Sm80ELb1ELb0ELb0ELb1ELb1ELb1ELb1ELb0EEENS1_21CollectiveEpilogueFwdINS6_IJS8_S8_S9_EEENS6_IJNS7_ILi1EEESH_SH_EEESB_SD_Li128ELb1ELb1ELb0ELb0EEENS1_19SingleTileSchedulerILb1ELb0ELb1ELi128EEEEEEEEEvNT_6ParamsE --------------------------
	.section	.nv.info._ZN7cutlass13device_kernelIN5flash19enable_sm80_to_sm89INS1_16FlashAttnFwdSm80INS1_25CollectiveMainloopFwdSm80ILi4ELi1ELb0EN4cute5tupleIJNS5_1CILi128EEENS7_ILi64EEES8_EEELi128ENS_10bfloat16_tEfNS_4arch4Sm80ELb1ELb0ELb0ELb1ELb1ELb1ELb1ELb0EEENS1_21CollectiveEpilogueFwdINS6_IJS8_S8_S9_EEENS6_IJNS7_ILi1EEESH_SH_EEESB_SD_Li128ELb1ELb1ELb0ELb0EEENS1_19SingleTileSchedulerILb1ELb0ELb1ELi128EEEEEEEEEvNT_6ParamsE,"",@"SHT_CUDA_INFO"
	.sectionflags	@""
	.align	4


	//----- nvinfo : EIATTR_CUDA_API_VERSION
	.align		4
        /*0000*/ 	.byte	0x04, 0x37
        /*0002*/ 	.short	(.L_324 - .L_323)
.L_323:
        /*0004*/ 	.word	0x00000082


	//----- nvinfo : EIATTR_KPARAM_INFO
	.align		4
.L_324:
        /*0008*/ 	.byte	0x04, 0x17
        /*000a*/ 	.short	(.L_326 - .L_325)
.L_325:
        /*000c*/ 	.word	0x00000000
        /*0010*/ 	.short	0x0000
        /*0012*/ 	.short	0x0000
        /*0014*/ 	.byte	0x00, 0xf0, 0x61, 0x10


	//----- nvinfo : EIATTR_SPARSE_MMA_MASK
	.align		4
.L_326:
        /*0018*/ 	.byte	0x03, 0x50
        /*001a*/ 	.short	0x0000


	//----- nvinfo : EIATTR_MAXREG_COUNT
	.align		4
        /*001c*/ 	.byte	0x03, 0x1b
        /*001e*/ 	.short	0x00ff


	//----- nvinfo : EIATTR_MERCURY_ISA_VERSION
	.align		4
        /*0020*/ 	.byte	0x03, 0x5f
        /*0022*/ 	.short	0x0101


	//----- nvinfo : EIATTR_EXIT_INSTR_OFFSETS
	.align		4
        /*0024*/ 	.byte	0x04, 0x1c
        /*0026*/ 	.short	(.L_328 - .L_327)


	//   ....[0]....
.L_327:
        /*0028*/ 	.word	0x00000010


	//----- nvinfo : EIATTR_MAX_THREADS
	.align		4
.L_328:
        /*002c*/ 	.byte	0x04, 0x05
        /*002e*/ 	.short	(.L_330 - .L_329)
.L_329:
        /*0030*/ 	.word	0x00000080
        /*0034*/ 	.word	0x00000001
        /*0038*/ 	.word	0x00000001


	//----- nvinfo : EIATTR_CBANK_PARAM_SIZE
	.align		4
.L_330:
        /*003c*/ 	.byte	0x03, 0x19
        /*003e*/ 	.short	0x0418


	//----- nvinfo : EIATTR_PARAM_CBANK
	.align		4
        /*0040*/ 	.byte	0x04, 0x0a
        /*0042*/ 	.short	(.L_332 - .L_331)
	.align		4
.L_331:
        /*0044*/ 	.word	index@(.nv.constant0._ZN7cutlass13device_kernelIN5flash19enable_sm80_to_sm89INS1_16FlashAttnFwdSm80INS1_25CollectiveMainloopFwdSm80ILi4ELi1ELb0EN4cute5tupleIJNS5_1CILi128EEENS7_ILi64EEES8_EEELi128ENS_10bfloat16_tEfNS_4arch4Sm80ELb1ELb0ELb0ELb1ELb1ELb1ELb1ELb0EEENS1_21CollectiveEpilogueFwdINS6_IJS8_S8_S9_EEENS6_IJNS7_ILi1EEESH_SH_EEESB_SD_Li128ELb1ELb1ELb0ELb0EEENS1_19SingleTileSchedulerILb1ELb0ELb1ELi128EEEEEEEEEvNT_6ParamsE)
        /*0048*/ 	.short	0x0210
        /*004a*/ 	.short	0x0418


	//----- nvinfo : EIATTR_SW_WAR
	.align		4
.L_332:
        /*004c*/ 	.byte	0x04, 0x36
        /*004e*/ 	.short	(.L_334 - .L_333)
.L_333:
        /*0050*/ 	.word	0x00000008
.L_334:


//--------------------- .nv.callgraph             --------------------------
	.section	.nv.callgraph,"",@"SHT_CUDA_CALLGRAPH"
	.align	4
	.sectionentsize	8
	.align		4
        /*0000*/ 	.word	0x00000000
	.align		4
        /*0004*/ 	.word	0xffffffff
	.align		4
        /*0008*/ 	.word	0x00000000
	.align		4
        /*000c*/ 	.word	0xfffffffe
	.align		4
        /*0010*/ 	.word	0x00000000
	.align		4
        /*0014*/ 	.word	0xfffffffd
	.align		4
        /*0018*/ 	.word	0x00000000
	.align		4
        /*001c*/ 	.word	0xfffffffc


//--------------------- .nv.constant4             --------------------------
	.section	.nv.constant4,"a",@progbits
	.align	8
	.align		8
.nv.constant4:
        /*0000*/ 	.dword	_ZN72_INTERNAL_b387d70d_36_flash_fwd_hdim128_bf16_paged_sm80_cu_8e232a79_28974cuda3std3__45__cpo5beginE
	.align		8
        /*0008*/ 	.dword	_ZN72_INTERNAL_b387d70d_36_flash_fwd_hdim128_bf16_paged_sm80_cu_8e232a79_28974cuda3std3__45__cpo3endE
	.align		8
        /*0010*/ 	.dword	_ZN72_INTERNAL_b387d70d_36_flash_fwd_hdim128_bf16_paged_sm80_cu_8e232a79_28974cuda3std3__45__cpo6cbeginE
	.align		8
        /*0018*/ 	.dword	_ZN72_INTERNAL_b387d70d_36_flash_fwd_hdim128_bf16_paged_sm80_cu_8e232a79_28974cuda3std3__45__cpo4cendE
	.align		8
        /*0020*/ 	.dword	_ZN72_INTERNAL_b387d70d_36_flash_fwd_hdim128_bf16_paged_sm80_cu_8e232a79_28974cuda3std3__474_GLOBAL__N__b387d70d_36_flash_fwd_hdim128_bf16_paged_sm80_cu_8e232a79_28976ignoreE
	.align		8
        /*0028*/ 	.dword	_ZN72_INTERNAL_b387d70d_36_flash_fwd_hdim128_bf16_paged_sm80_cu_8e232a79_28974cuda3std3__419piecewise_constructE
	.align		8
        /*0030*/ 	.dword	_ZN72_INTERNAL_b387d70d_36_flash_fwd_hdim128_bf16_paged_sm80_cu_8e232a79_28974cuda3std3__48in_placeE
	.align		8
        /*0038*/ 	.dword	_ZN72_INTERNAL_b387d70d_36_flash_fwd_hdim128_bf16_paged_sm80_cu_8e232a79_28974cuda3std6ranges3__45__cpo4swapE
	.align		8
        /*0040*/ 	.dword	_ZN72_INTERNAL_b387d70d_36_flash_fwd_hdim128_bf16_paged_sm80_cu_8e232a79_28974cuda3std6ranges3__45__cpo9iter_moveE
	.align		8
        /*0048*/ 	.dword	_ZN72_INTERNAL_b387d70d_36_flash_fwd_hdim128_bf16_paged_sm80_cu_8e232a79_28974cute7productE
	.align		8
        /*0050*/ 	.dword	_ZN72_INTERNAL_b387d70d_36_flash_fwd_hdim128_bf16_paged_sm80_cu_8e232a79_28974cute1_E


//--------------------- .text._ZN7cutlass13device_kernelIN5flash19enable_sm80_to_sm89INS1_16FlashAttnFwdSm80INS1_25CollectiveMainloopFwdSm80ILi8ELi1ELb1EN4cute5tupleIJNS5_1CILi128EEES8_S8_EEELi128ENS_10bfloat16_tEfNS_4arch4Sm80ELb0ELb0ELb0ELb0ELb1ELb0ELb1ELb0EEENS1_21CollectiveEpilogueFwdIS9_NS6_IJNS7_ILi1EEESF_SF_EEESA_SC_Li256ELb0ELb1ELb0ELb0EEENS1_19SingleTileSchedulerILb0ELb0ELb1ELi128EEEEEEEEEvNT_6ParamsE --------------------------
	.section	.text._ZN7cutlass13device_kernelIN5flash19enable_sm80_to_sm89INS1_16FlashAttnFwdSm80INS1_25CollectiveMainloopFwdSm80ILi8ELi1ELb1EN4cute5tupleIJNS5_1CILi128EEES8_S8_EEELi128ENS_10bfloat16_tEfNS_4arch4Sm80ELb0ELb0ELb0ELb0ELb1ELb0ELb1ELb0EEENS1_21CollectiveEpilogueFwdIS9_NS6_IJNS7_ILi1EEESF_SF_EEESA_SC_Li256ELb0ELb1ELb0ELb0EEENS1_19SingleTileSchedulerILb0ELb0ELb1ELi128EEEEEEEEEvNT_6ParamsE,"ax",@progbits
	.align	128
.text._ZN7cutlass13device_kernelIN5flash19enable_sm80_to_sm89INS1_16FlashAttnFwdSm80INS1_25CollectiveMainloopFwdSm80ILi8ELi1ELb1EN4cute5tupleIJNS5_1CILi128EEES8_S8_EEELi128ENS_10bfloat16_tEfNS_4arch4Sm80ELb0ELb0ELb0ELb0ELb1ELb0ELb1ELb0EEENS1_21CollectiveEpilogueFwdIS9_NS6_IJNS7_ILi1EEESF_SF_EEESA_SC_Li256ELb0ELb1ELb0ELb0EEENS1_19SingleTileSchedulerILb0ELb0ELb1ELi128EEEEEEEEEvNT_6ParamsE:
        .type           _ZN7cutlass13device_kernelIN5flash19enable_sm80_to_sm89INS1_16FlashAttnFwdSm80INS1_25CollectiveMainloopFwdSm80ILi8ELi1ELb1EN4cute5tupleIJNS5_1CILi128EEES8_S8_EEELi128ENS_10bfloat16_tEfNS_4arch4Sm80ELb0ELb0ELb0ELb0ELb1ELb0ELb1ELb0EEENS1_21CollectiveEpilogueFwdIS9_NS6_IJNS7_ILi1EEESF_SF_EEESA_SC_Li256ELb0ELb1ELb0ELb0EEENS1_19SingleTileSchedulerILb0ELb0ELb1ELi128EEEEEEEEEvNT_6ParamsE,@function
        .size           _ZN7cutlass13device_kernelIN5flash19enable_sm80_to_sm89INS1_16FlashAttnFwdSm80INS1_25CollectiveMainloopFwdSm80ILi8ELi1ELb1EN4cute5tupleIJNS5_1CILi128EEES8_S8_EEELi128ENS_10bfloat16_tEfNS_4arch4Sm80ELb0ELb0ELb0ELb0ELb1ELb0ELb1ELb0EEENS1_21CollectiveEpilogueFwdIS9_NS6_IJNS7_ILi1EEESF_SF_EEESA_SC_Li256ELb0ELb1ELb0ELb0EEENS1_19SingleTileSchedulerILb0ELb0ELb1ELi128EEEEEEEEEvNT_6ParamsE,(.L_x_18 - _ZN7cutlass13device_kernelIN5flash19enable_sm80_to_sm89INS1_16FlashAttnFwdSm80INS1_25CollectiveMainloopFwdSm80ILi8ELi1ELb1EN4cute5tupleIJNS5_1CILi128EEES8_S8_EEELi128ENS_10bfloat16_tEfNS_4arch4Sm80ELb0ELb0ELb0ELb0ELb1ELb0ELb1ELb0EEENS1_21CollectiveEpilogueFwdIS9_NS6_IJNS7_ILi1EEESF_SF_EEESA_SC_Li256ELb0ELb1ELb0ELb0EEENS1_19SingleTileSchedulerILb0ELb0ELb1ELi128EEEEEEEEEvNT_6ParamsE)
        .other          _ZN7cutlass13device_kernelIN5flash19enable_sm80_to_sm89INS1_16FlashAttnFwdSm80INS1_25CollectiveMainloopFwdSm80ILi8ELi1ELb1EN4cute5tupleIJNS5_1CILi128EEES8_S8_EEELi128ENS_10bfloat16_tEfNS_4arch4Sm80ELb0ELb0ELb0ELb0ELb1ELb0ELb1ELb0EEENS1_21CollectiveEpilogueFwdIS9_NS6_IJNS7_ILi1EEESF_SF_EEESA_SC_Li256ELb0ELb1ELb0ELb0EEENS1_19SingleTileSchedulerILb0ELb0ELb1ELi128EEEEEEEEEvNT_6ParamsE,@"STO_CUDA_ENTRY STV_DEFAULT"
_ZN7cutlass13device_kernelIN5flash19enable_sm80_to_sm89INS1_16FlashAttnFwdSm80INS1_25CollectiveMainloopFwdSm80ILi8ELi1ELb1EN4cute5tupleIJNS5_1CILi128EEES8_S8_EEELi128ENS_10bfloat16_tEfNS_4arch4Sm80ELb0ELb0ELb0ELb0ELb1ELb0ELb1ELb0EEENS1_21CollectiveEpilogueFwdIS9_NS6_IJNS7_ILi1EEESF_SF_EEESA_SC_Li256ELb0ELb1ELb0ELb0EEENS1_19SingleTileSchedulerILb0ELb0ELb1ELi128EEEEEEEEEvNT_6ParamsE:
[----:B------:R-:W-:Y:S01]  /*0000*/  LDC R1, c[0x0][0x28] ;  /* 0x00000a00ff017b82 */ /* 0x000fe20000000800 */
[----:B------:R-:W-:Y:S05]  /*0010*/  EXIT ;  /* 0x000000000000794d */ /* 0x000fea0003800000 */
.L_x_0:
[----:B------:R-:W-:-:S00]  /*0020*/  BRA `(.L_x_0) ;  /* 0xfffffffc00fc7947 */ /* 0x000fc0000383ffff */
[----:B------:R-:W-:-:S00]  /*0030*/  NOP ;  /* 0x0000000000007918 */ /* 0x000fc00000000000 */
        /* <DEDUP_REMOVED lines=12> */
.L_x_18:


//--------------------- .text._ZN7cutlass13device_kernelIN5flash19enable_sm80_to_sm89INS1_16FlashAttnFwdSm80INS1_25CollectiveMainloopFwdSm80ILi8ELi1ELb1EN4cute5tupleIJNS5_1CILi128EEES8_S8_EEELi128ENS_10bfloat16_tEfNS_4arch4Sm80ELb0ELb0ELb0ELb1ELb1ELb0ELb1ELb0EEENS1_21CollectiveEpilogueFwdIS9_NS6_IJNS7_ILi1EEESF_SF_EEESA_SC_Li256ELb1ELb1ELb0ELb0EEENS1_19SingleTileSchedulerILb1ELb0ELb1ELi128EEEEEEEEEvNT_6ParamsE --------------------------
	.section	.text._ZN7cutlass13device_kernelIN5flash19enable_sm80_to_sm89INS1_16FlashAttnFwdSm80INS1_25CollectiveMainloopFwdSm80ILi8ELi1ELb1EN4cute5tupleIJNS5_1CILi128EEES8_S8_EEELi128ENS_10bfloat16_tEfNS_4arch4Sm80ELb0ELb0ELb0ELb1ELb1ELb0ELb1ELb0EEENS1_21CollectiveEpilogueFwdIS9_NS6_IJNS7_ILi1EEESF_SF_EEESA_SC_Li256ELb1ELb1ELb0ELb0EEENS1_19SingleTileSchedulerILb1ELb0ELb1ELi128EEEEEEEEEvNT_6ParamsE,"ax",@progbits
	.align	128
.text._ZN7cutlass13device_kernelIN5flash19enable_sm80_to_sm89INS1_16FlashAttnFwdSm80INS1_25CollectiveMainloopFwdSm80ILi8ELi1ELb1EN4cute5tupleIJNS5_1CILi128EEES8_S8_EEELi128ENS_10bfloat16_tEfNS_4arch4Sm80ELb0ELb0ELb0ELb1ELb1ELb0ELb1ELb0EEENS1_21CollectiveEpilogueFwdIS9_NS6_IJNS7_ILi1EEESF_SF_EEESA_SC_Li256ELb1ELb1ELb0ELb0EEENS1_19SingleTileSchedulerILb1ELb0ELb1ELi128EEEEEEEEEvNT_6ParamsE:
        .type           _ZN7cutlass13device_kernelIN5flash19enable_sm80_to_sm89INS1_16FlashAttnFwdSm80INS1_25CollectiveMainloopFwdSm80ILi8ELi1ELb1EN4cute5tupleIJNS5_1CILi128EEES8_S8_EEELi128ENS_10bfloat16_tEfNS_4arch4Sm80ELb0ELb0ELb0ELb1ELb1ELb0ELb1ELb0EEENS1_21CollectiveEpilogueFwdIS9_NS6_IJNS7_ILi1EEESF_SF_EEESA_SC_Li256ELb1ELb1ELb0ELb0EEENS1_19SingleTileSchedulerILb1ELb0ELb1ELi128EEEEEEEEEvNT_6ParamsE,@function
        .size           _ZN7cutlass13device_kernelIN5flash19enable_sm80_to_sm89INS1_16FlashAttnFwdSm80INS1_25CollectiveMainloopFwdSm80ILi8ELi1ELb1EN4cute5tupleIJNS5_1CILi128EEES8_S8_EEELi128ENS_10bfloat16_tEfNS_4arch4Sm80ELb0ELb0ELb0ELb1ELb1ELb0ELb1ELb0EEENS1_21CollectiveEpilogueFwdIS9_NS6_IJNS7_ILi1EEESF_SF_EEESA_SC_Li256ELb1ELb1ELb0ELb0EEENS1_19SingleTileSchedulerILb1ELb0ELb1ELi128EEEEEEEEEvNT_6ParamsE,(.L_x_19 - _ZN7cutlass13device_kernelIN5flash19enable_sm80_to_sm89INS1_16FlashAttnFwdSm80INS1_25CollectiveMainloopFwdSm80ILi8ELi1ELb1EN4cute5tupleIJNS5_1CILi128EEES8_S8_EEELi128ENS_10bfloat16_tEfNS_4arch4Sm80ELb0ELb0ELb0ELb1ELb1ELb0ELb1ELb0EEENS1_21CollectiveEpilogueFwdIS9_NS6_IJNS7_ILi1EEESF_SF_EEESA_SC_Li256ELb1ELb1ELb0ELb0EEENS1_19SingleTileSchedulerILb1ELb0ELb1ELi128EEEEEEEEEvNT_6ParamsE)
        .other          _ZN7cutlass13device_kernelIN5flash19enable_sm80_to_sm89INS1_16FlashAttnFwdSm80INS1_25CollectiveMainloopFwdSm80ILi8ELi1ELb1EN4cute5tupleIJNS5_1CILi128EEES8_S8_EEELi128ENS_10bfloat16_tEfNS_4arch4Sm80ELb0ELb0ELb0ELb1ELb1ELb0ELb1ELb0EEENS1_21CollectiveEpilogueFwdIS9_NS6_IJNS7_ILi1EEESF_SF_EEESA_SC_Li256ELb1ELb1ELb0ELb0EEENS1_19SingleTileSchedulerILb1ELb0ELb1ELi128EEEEEEEEEvNT_6ParamsE,@"STO_CUDA_ENTRY STV_DEFAULT"
_ZN7cutlass13device_kernelIN5flash19enable_sm80_to_sm89INS1_16FlashAttnFwdSm80INS1_25CollectiveMainloopFwdSm80ILi8ELi1ELb1EN4cute5tupleIJNS5_1CILi128EEES8_S8_EEELi128ENS_10bfloat16_tEfNS_4arch4Sm80ELb0ELb0ELb0ELb1ELb1ELb0ELb1ELb0EEENS1_21CollectiveEpilogueFwdIS9_NS6_IJNS7_ILi1EEESF_SF_EEESA_SC_Li256ELb1ELb1ELb0ELb0EEENS1_19SingleTileSchedulerILb1ELb0ELb1ELi128EEEEEEEEEvNT_6ParamsE:
[----:B------:R-:W-:Y:S01]  /*0000*/  LDC R1, c[0x0][0x28] ;  /* 0x00000a00ff017b82 */ /* 0x000fe20000000800 */
[----:B------:R-:W-:Y:S05]  /*0010*/  EXIT ;  /* 0x000000000000794d */ /* 0x000fea0003800000 */
.L_x_1:
        /* <DEDUP_REMOVED lines=14> */
.L_x_19:


//--------------------- .text._ZN7cutlass13device_kernelIN5flash19enable_sm80_to_sm89INS1_16FlashAttnFwdSm80INS1_25CollectiveMainloopFwdSm80ILi8ELi1ELb1EN4cute5tupleIJNS5_1CILi128EEES8_S8_EEELi128ENS_10bfloat16_tEfNS_4arch4Sm80ELb0ELb0ELb0ELb1ELb1ELb1ELb1ELb0EEENS1_21CollectiveEpilogueFwdIS9_NS6_IJNS7_ILi1EEESF_SF_EEESA_SC_Li256ELb1ELb1ELb0ELb0EEENS1_19SingleTileSchedulerILb1ELb0ELb1ELi128EEEEEEEEEvNT_6ParamsE --------------------------
	.section	.text._ZN7cutlass13device_kernelIN5flash19enable_sm80_to_sm89INS1_16FlashAttnFwdSm80INS1_25CollectiveMainloopFwdSm80ILi8ELi1ELb1EN4cute5tupleIJNS5_1CILi128EEES8_S8_EEELi128ENS_10bfloat16_tEfNS_4arch4Sm80ELb0ELb0ELb0ELb1ELb1ELb1ELb1ELb0EEENS1_21CollectiveEpilogueFwdIS9_NS6_IJNS7_ILi1EEESF_SF_EEESA_SC_Li256ELb1ELb1ELb0ELb0EEENS1_19SingleTileSchedulerILb1ELb0ELb1ELi128EEEEEEEEEvNT_6ParamsE,"ax",@progbits
	.align	128
.text._ZN7cutlass13device_kernelIN5flash19enable_sm80_to_sm89INS1_16FlashAttnFwdSm80INS1_25CollectiveMainloopFwdSm80ILi8ELi1ELb1EN4cute5tupleIJNS5_1CILi128EEES8_S8_EEELi128ENS_10bfloat16_tEfNS_4arch4Sm80ELb0ELb0ELb0ELb1ELb1ELb1ELb1ELb0EEENS1_21CollectiveEpilogueFwdIS9_NS6_IJNS7_ILi1EEESF_SF_EEESA_SC_Li256ELb1ELb1ELb0ELb0EEENS1_19SingleTileSchedulerILb1ELb0ELb1ELi128EEEEEEEEEvNT_6ParamsE:
        .type           _ZN7cutlass13device_kernelIN5flash19enable_sm80_to_sm89INS1_16FlashAttnFwdSm80INS1_25CollectiveMainloopFwdSm80ILi8ELi1ELb1EN4cute5tupleIJNS5_1CILi128EEES8_S8_EEELi128ENS_10bfloat16_tEfNS_4arch4Sm80ELb0ELb0ELb0ELb1ELb1ELb1ELb1ELb0EEENS1_21CollectiveEpilogueFwdIS9_NS6_IJNS7_ILi1EEESF_SF_EEESA_SC_Li256ELb1ELb1ELb0ELb0EEENS1_19SingleTileSchedulerILb1ELb0ELb1ELi128EEEEEEEEEvNT_6ParamsE,@function
        .size           _ZN7cutlass13device_kernelIN5flash19enable_sm80_to_sm89INS1_16FlashAttnFwdSm80INS1_25CollectiveMainloopFwdSm80ILi8ELi1ELb1EN4cute5tupleIJNS5_1CILi128EEES8_S8_EEELi128ENS_10bfloat16_tEfNS_4arch4Sm80ELb0ELb0ELb0ELb1ELb1ELb1ELb1ELb0EEENS1_21CollectiveEpilogueFwdIS9_NS6_IJNS7_ILi1EEESF_SF_EEESA_SC_Li256ELb1ELb1ELb0ELb0EEENS1_19SingleTileSchedulerILb1ELb0ELb1ELi128EEEEEEEEEvNT_6ParamsE,(.L_x_20 - _ZN7cutlass13device_kernelIN5flash19enable_sm80_to_sm89INS1_16FlashAttnFwdSm80INS1_25CollectiveMainloopFwdSm80ILi8ELi1ELb1EN4cute5tupleIJNS5_1CILi128EEES8_S8_EEELi128ENS_10bfloat16_tEfNS_4arch4Sm80ELb0ELb0ELb0ELb1ELb1ELb1ELb1ELb0EEENS1_21CollectiveEpilogueFwdIS9_NS6_IJNS7_ILi1EEESF_SF_EEESA_SC_Li256ELb1ELb1ELb0ELb0EEENS1_19SingleTileSchedulerILb1ELb0ELb1ELi128EEEEEEEEEvNT_6ParamsE)
        .other          _ZN7cutlass13device_kernelIN5flash19enable_sm80_to_sm89INS1_16FlashAttnFwdSm80INS1_25CollectiveMainloopFwdSm80ILi8ELi1ELb1EN4cute5tupleIJNS5_1CILi128EEES8_S8_EEELi128ENS_10bfloat16_tEfNS_4arch4Sm80ELb0ELb0ELb0ELb1ELb1ELb1ELb1ELb0EEENS1_21CollectiveEpilogueFwdIS9_NS6_IJNS7_ILi1EEESF_SF_EEESA_SC_Li256ELb1ELb1ELb0ELb0EEENS1_19SingleTileSchedulerILb1ELb0ELb1ELi128EEEEEEEEEvNT_6ParamsE,@"STO_CUDA_ENTRY STV_DEFAULT"
_ZN7cutlass13device_kernelIN5flash19enable_sm80_to_sm89INS1_16FlashAttnFwdSm80INS1_25CollectiveMainloopFwdSm80ILi8ELi1ELb1EN4cute5tupleIJNS5_1CILi128EEES8_S8_EEELi128ENS_10bfloat16_tEfNS_4arch4Sm80ELb0ELb0ELb0ELb1ELb1ELb1ELb1ELb0EEENS1_21CollectiveEpilogueFwdIS9_NS6_IJNS7_ILi1EEESF_SF_EEESA_SC_Li256ELb1ELb1ELb0ELb0EEENS1_19SingleTileSchedulerILb1ELb0ELb1ELi128EEEEEEEEEvNT_6ParamsE:
[----:B------:R-:W-:Y:S01]  /*0000*/  LDC R1, c[0x0][0x28] ;  /* 0x00000a00ff017b82 */ /* 0x000fe20000000800 */
[----:B------:R-:W-:Y:S05]  /*0010*/  EXIT ;  /* 0x000000000000794d */ /* 0x000fea0003800000 */
.L_x_2:
        /* <DEDUP_REMOVED lines=14> */
.L_x_20:


//--------------------- .text._ZN7cutlass13device_kernelIN5flash19enable_sm80_to_sm89INS1_16FlashAttnFwdSm80INS1_25CollectiveMainloopFwdSm80ILi8ELi1ELb1EN4cute5tupleIJNS5_1CILi128EEENS7_ILi96EEES8_EEELi128ENS_10bfloat16_tEfNS_4arch4Sm80ELb0ELb1ELb0ELb0ELb1ELb0ELb1ELb0EEENS1_21CollectiveEpilogueFwdINS6_IJS8_S8_S9_EEENS6_IJNS7_ILi1EEESH_SH_EEESB_SD_Li256ELb0ELb1ELb0ELb0EEENS1_19SingleTileSchedulerILb0ELb0ELb1ELi128EEEEEEEEEvNT_6ParamsE --------------------------
	.section	.text._ZN7cutlass13device_kernelIN5flash19enable_sm80_to_sm89INS1_16FlashAttnFwdSm80INS1_25CollectiveMainloopFwdSm80ILi8ELi1ELb1EN4cute5tupleIJNS5_1CILi128EEENS7_ILi96EEES8_EEELi128ENS_10bfloat16_tEfNS_4arch4Sm80ELb0ELb1ELb0ELb0ELb1ELb0ELb1ELb0EEENS1_21CollectiveEpilogueFwdINS6_IJS8_S8_S9_EEENS6_IJNS7_ILi1EEESH_SH_EEESB_SD_Li256ELb0ELb1ELb0ELb0EEENS1_19SingleTileSchedulerILb0ELb0ELb1ELi128EEEEEEEEEvNT_6ParamsE,"ax",@progbits
	.align	128
.text._ZN7cutlass13device_kernelIN5flash19enable_sm80_to_sm89INS1_16FlashAttnFwdSm80INS1_25CollectiveMainloopFwdSm80ILi8ELi1ELb1EN4cute5tupleIJNS5_1CILi128EEENS7_ILi96EEES8_EEELi128ENS_10bfloat16_tEfNS_4arch4Sm80ELb0ELb1ELb0ELb0ELb1ELb0ELb1ELb0EEENS1_21CollectiveEpilogueFwdINS6_IJS8_S8_S9_EEENS6_IJNS7_ILi1EEESH_SH_EEESB_SD_Li256ELb0ELb1ELb0ELb0EEENS1_19SingleTileSchedulerILb0ELb0ELb1ELi128EEEEEEEEEvNT_6ParamsE:
        .type           _ZN7cutlass13device_kernelIN5flash19enable_sm80_to_sm89INS1_16FlashAttnFwdSm80INS1_25CollectiveMainloopFwdSm80ILi8ELi1ELb1EN4cute5tupleIJNS5_1CILi128EEENS7_ILi96EEES8_EEELi128ENS_10bfloat16_tEfNS_4arch4Sm80ELb0ELb1ELb0ELb0ELb1ELb0ELb1ELb0EEENS1_21CollectiveEpilogueFwdINS6_IJS8_S8_S9_EEENS6_IJNS7_ILi1EEESH_SH_EEESB_SD_Li256ELb0ELb1ELb0ELb0EEENS1_19SingleTileSchedulerILb0ELb0ELb1ELi128EEEEEEEEEvNT_6ParamsE,@function
        .size           _ZN7cutlass13device_kernelIN5flash19enable_sm80_to_sm89INS1_16FlashAttnFwdSm80INS1_25CollectiveMainloopFwdSm80ILi8ELi1ELb1EN4cute5tupleIJNS5_1CILi128EEENS7_ILi96EEES8_EEELi128ENS_10bfloat16_tEfNS_4arch4Sm80ELb0ELb1ELb0ELb0ELb1ELb0ELb1ELb0EEENS1_21CollectiveEpilogueFwdINS6_IJS8_S8_S9_EEENS6_IJNS7_ILi1EEESH_SH_EEESB_SD_Li256ELb0ELb1ELb0ELb0EEENS1_19SingleTileSchedulerILb0ELb0ELb1ELi128EEEEEEEEEvNT_6ParamsE,(.L_x_21 - _ZN7cutlass13device_kernelIN5flash19enable_sm80_to_sm89INS1_16FlashAttnFwdSm80INS1_25CollectiveMainloopFwdSm80ILi8ELi1ELb1EN4cute5tupleIJNS5_1CILi128EEENS7_ILi96EEES8_EEELi128ENS_10bfloat16_tEfNS_4arch4Sm80ELb0ELb1ELb0ELb0ELb1ELb0ELb1ELb0EEENS1_21CollectiveEpilogueFwdINS6_IJS8_S8_S9_EEENS6_IJNS7_ILi1EEESH_SH_EEESB_SD_Li256ELb0ELb1ELb0ELb0EEENS1_19SingleTileSchedulerILb0ELb0ELb1ELi128EEEEEEEEEvNT_6ParamsE)
        .other          _ZN7cutlass13device_kernelIN5flash19enable_sm80_to_sm89INS1_16FlashAttnFwdSm80INS1_25CollectiveMainloopFwdSm80ILi8ELi1ELb1EN4cute5tupleIJNS5_1CILi128EEENS7_ILi96EEES8_EEELi128ENS_10bfloat16_tEfNS_4arch4Sm80ELb0ELb1ELb0ELb0ELb1ELb0ELb1ELb0EEENS1_21CollectiveEpilogueFwdINS6_IJS8_S8_S9_EEENS6_IJNS7_ILi1EEESH_SH_EEESB_SD_Li256ELb0ELb1ELb0ELb0EEENS1_19SingleTileSchedulerILb0ELb0ELb1ELi128EEEEEEEEEvNT_6ParamsE,@"STO_CUDA_ENTRY STV_DEFAULT"
_ZN7cutlass13device_kernelIN5flash19enable_sm80_to_sm89INS1_16FlashAttnFwdSm80INS1_25CollectiveMainloopFwdSm80ILi8ELi1ELb1EN4cute5tupleIJNS5_1CILi128EEENS7_ILi96EEES8_EEELi128ENS_10bfloat16_tEfNS_4arch4Sm80ELb0ELb1ELb0ELb0ELb1ELb0ELb1ELb0EEENS1_21CollectiveEpilogueFwdINS6_IJS8_S8_S9_EEENS6_IJNS7_ILi1EEESH_SH_EEESB_SD_Li256ELb0ELb1ELb0ELb0EEENS1_19SingleTileSchedulerILb0ELb0ELb1ELi128EEEEEEEEEvNT_6ParamsE:
[----:B------:R-:W-:Y:S01]  /*0000*/  LDC R1, c[0x0][0x28] ;  /* 0x00000a00ff017b82 */ /* 0x000fe20000000800 */
[----:B------:R-:W-:Y:S05]  /*0010*/  EXIT ;  /* 0x000000000000794d */ /* 0x000fea0003800000 */
.L_x_3:
        /* <DEDUP_REMOVED lines=14> */
.L_x_21:


//--------------------- .text._ZN7cutlass13device_kernelIN5flash19enable_sm80_to_sm89INS1_16FlashAttnFwdSm80INS1_25CollectiveMainloopFwdSm80ILi8ELi1ELb1EN4cute5tupleIJNS5_1CILi128EEENS7_ILi96EEES8_EEELi128ENS_10bfloat16_tEfNS_4arch4Sm80ELb0ELb1ELb0ELb1ELb1ELb0ELb1ELb0EEENS1_21CollectiveEpilogueFwdINS6_IJS8_S8_S9_EEENS6_IJNS7_ILi1EEESH_SH_EEESB_SD_Li256ELb1ELb1ELb0ELb0EEENS1_19SingleTileSchedulerILb1ELb0ELb1ELi128EEEEEEEEEvNT_6ParamsE --------------------------
	.section	.text._ZN7cutlass13device_kernelIN5flash19enable_sm80_to_sm89INS1_16FlashAttnFwdSm80INS1_25CollectiveMainloopFwdSm80ILi8ELi1ELb1EN4cute5tupleIJNS5_1CILi128EEENS7_ILi96EEES8_EEELi128ENS_10bfloat16_tEfNS_4arch4Sm80ELb0ELb1ELb0ELb1ELb1ELb0ELb1ELb0EEENS1_21CollectiveEpilogueFwdINS6_IJS8_S8_S9_EEENS6_IJNS7_ILi1EEESH_SH_EEESB_SD_Li256ELb1ELb1ELb0ELb0EEENS1_19SingleTileSchedulerILb1ELb0ELb1ELi128EEEEEEEEEvNT_6ParamsE,"ax",@progbits
	.align	128
.text._ZN7cutlass13device_kernelIN5flash19enable_sm80_to_sm89INS1_16FlashAttnFwdSm80INS1_25CollectiveMainloopFwdSm80ILi8ELi1ELb1EN4cute5tupleIJNS5_1CILi128EEENS7_ILi96EEES8_EEELi128ENS_10bfloat16_tEfNS_4arch4Sm80ELb0ELb1ELb0ELb1ELb1ELb0ELb1ELb0EEENS1_21CollectiveEpilogueFwdINS6_IJS8_S8_S9_EEENS6_IJNS7_ILi1EEESH_SH_EEESB_SD_Li256ELb1ELb1ELb0ELb0EEENS1_19SingleTileSchedulerILb1ELb0ELb1ELi128EEEEEEEEEvNT_6ParamsE:
        .type           _ZN7cutlass13device_kernelIN5flash19enable_sm80_to_sm89INS1_16FlashAttnFwdSm80INS1_25CollectiveMainloopFwdSm80ILi8ELi1ELb1EN4cute5tupleIJNS5_1CILi128EEENS7_ILi96EEES8_EEELi128ENS_10bfloat16_tEfNS_4arch4Sm80ELb0ELb1ELb0ELb1ELb1ELb0ELb1ELb0EEENS1_21CollectiveEpilogueFwdINS6_IJS8_S8_S9_EEENS6_IJNS7_ILi1EEESH_SH_EEESB_SD_Li256ELb1ELb1ELb0ELb0EEENS1_19SingleTileSchedulerILb1ELb0ELb1ELi128EEEEEEEEEvNT_6ParamsE,@function
        .size           _ZN7cutlass13device_kernelIN5flash19enable_sm80_to_sm89INS1_16FlashAttnFwdSm80INS1_25CollectiveMainloopFwdSm80ILi8ELi1ELb1EN4cute5tupleIJNS5_1CILi128EEENS7_ILi96EEES8_EEELi128ENS_10bfloat16_tEfNS_4arch4Sm80ELb0ELb1ELb0ELb1ELb1ELb0ELb1ELb0EEENS1_21CollectiveEpilogueFwdINS6_IJS8_S8_S9_EEENS6_IJNS7_ILi1EEESH_SH_EEESB_SD_Li256ELb1ELb1ELb0ELb0EEENS1_19SingleTileSchedulerILb1ELb0ELb1ELi128EEEEEEEEEvNT_6ParamsE,(.L_x_22 - _ZN7cutlass13device_kernelIN5flash19enable_sm80_to_sm89INS1_16FlashAttnFwdSm80INS1_25CollectiveMainloopFwdSm80ILi8ELi1ELb1EN4cute5tupleIJNS5_1CILi128EEENS7_ILi96EEES8_EEELi128ENS_10bfloat16_tEfNS_4arch4Sm80ELb0ELb1ELb0ELb1ELb1ELb0ELb1ELb0EEENS1_21CollectiveEpilogueFwdINS6_IJS8_S8_S9_EEENS6_IJNS7_ILi1EEESH_SH_EEESB_SD_Li256ELb1ELb1ELb0ELb0EEENS1_19SingleTileSchedulerILb1ELb0ELb1ELi128EEEEEEEEEvNT_6ParamsE)
        .other          _ZN7cutlass13device_kernelIN5flash19enable_sm80_to_sm89INS1_16FlashAttnFwdSm80INS1_25CollectiveMainloopFwdSm80ILi8ELi1ELb1EN4cute5tupleIJNS5_1CILi128EEENS7_ILi96EEES8_EEELi128ENS_10bfloat16_tEfNS_4arch4Sm80ELb0ELb1ELb0ELb1ELb1ELb0ELb1ELb0EEENS1_21CollectiveEpilogueFwdINS6_IJS8_S8_S9_EEENS6_IJNS7_ILi1EEESH_SH_EEESB_SD_Li256ELb1ELb1ELb0ELb0EEENS1_19SingleTileSchedulerILb1ELb0ELb1ELi128EEEEEEEEEvNT_6ParamsE,@"STO_CUDA_ENTRY STV_DEFAULT"
_ZN7cutlass13device_kernelIN5flash19enable_sm80_to_sm89INS1_16FlashAttnFwdSm80INS1_25CollectiveMainloopFwdSm80ILi8ELi1ELb1EN4cute5tupleIJNS5_1CILi128EEENS7_ILi96EEES8_EEELi128ENS_10bfloat16_tEfNS_4arch4Sm80ELb0ELb1ELb0ELb1ELb1ELb0ELb1ELb0EEENS1_21CollectiveEpilogueFwdINS6_IJS8_S8_S9_EEENS6_IJNS7_ILi1EEESH_SH_EEESB_SD_Li256ELb1ELb1ELb0ELb0EEENS1_19SingleTileSchedulerILb1ELb0ELb1ELi128EEEEEEEEEvNT_6ParamsE:
[----:B------:R-:W-:Y:S01]  /*0000*/  LDC R1, c[0x0][0x28] ;  /* 0x00000a00ff017b82 */ /* 0x000fe20000000800 */
[----:B------:R-:W-:Y:S05]  /*0010*/  EXIT ;  /* 0x000000000000794d */ /* 0x000fea0003800000 */
.L_x_4:
        /* <DEDUP_REMOVED lines=14> */
.L_x_22:


//--------------------- .text._ZN7cutlass13device_kernelIN5flash19enable_sm80_to_sm89INS1_16FlashAttnFwdSm80INS1_25CollectiveMainloopFwdSm80ILi8ELi1ELb1EN4cute5tupleIJNS5_1CILi128EEENS7_ILi96EEES8_EEELi128ENS_10bfloat16_tEfNS_4arch4Sm80ELb0ELb1ELb0ELb1ELb1ELb1ELb1ELb0EEENS1_21CollectiveEpilogueFwdINS6_IJS8_S8_S9_EEENS6_IJNS7_ILi1EEESH_SH_EEESB_SD_Li256ELb1ELb1ELb0ELb0EEENS1_19SingleTileSchedulerILb1ELb0ELb1ELi128EEEEEEEEEvNT_6ParamsE --------------------------
	.section	.text._ZN7cutlass13device_kernelIN5flash19enable_sm80_to_sm89INS1_16FlashAttnFwdSm80INS1_25CollectiveMainloopFwdSm80ILi8ELi1ELb1EN4cute5tupleIJNS5_1CILi128EEENS7_ILi96EEES8_EEELi128ENS_10bfloat16_tEfNS_4arch4Sm80ELb0ELb1ELb0ELb1ELb1ELb1ELb1ELb0EEENS1_21CollectiveEpilogueFwdINS6_IJS8_S8_S9_EEENS6_IJNS7_ILi1EEESH_SH_EEESB_SD_Li256ELb1ELb1ELb0ELb0EEENS1_19SingleTileSchedulerILb1ELb0ELb1ELi128EEEEEEEEEvNT_6ParamsE,"ax",@progbits
	.align	128
.text._ZN7cutlass13device_kernelIN5flash19enable_sm80_to_sm89INS1_16FlashAttnFwdSm80INS1_25CollectiveMainloopFwdSm80ILi8ELi1ELb1EN4cute5tupleIJNS5_1CILi128EEENS7_ILi96EEES8_EEELi128ENS_10bfloat16_tEfNS_4arch4Sm80ELb0ELb1ELb0ELb1ELb1ELb1ELb1ELb0EEENS1_21CollectiveEpilogueFwdINS6_IJS8_S8_S9_EEENS6_IJNS7_ILi1EEESH_SH_EEESB_SD_Li256ELb1ELb1ELb0ELb0EEENS1_19SingleTileSchedulerILb1ELb0ELb1ELi128EEEEEEEEEvNT_6ParamsE:
        .type           _ZN7cutlass13device_kernelIN5flash19enable_sm80_to_sm89INS1_16FlashAttnFwdSm80INS1_25CollectiveMainloopFwdSm80ILi8ELi1ELb1EN4cute5tupleIJNS5_1CILi128EEENS7_ILi96EEES8_EEELi128ENS_10bfloat16_tEfNS_4arch4Sm80ELb0ELb1ELb0ELb1ELb1ELb1ELb1ELb0EEENS1_21CollectiveEpilogueFwdINS6_IJS8_S8_S9_EEENS6_IJNS7_ILi1EEESH_SH_EEESB_SD_Li256ELb1ELb1ELb0ELb0EEENS1_19SingleTileSchedulerILb1ELb0ELb1ELi128EEEEEEEEEvNT_6ParamsE,@function
        .size           _ZN7cutlass13device_kernelIN5flash19enable_sm80_to_sm89INS1_16FlashAttnFwdSm80INS1_25CollectiveMainloopFwdSm80ILi8ELi1ELb1EN4cute5tupleIJNS5_1CILi128EEENS7_ILi96EEES8_EEELi128ENS_10bfloat16_tEfNS_4arch4Sm80ELb0ELb1ELb0ELb1ELb1ELb1ELb1ELb0EEENS1_21CollectiveEpilogueFwdINS6_IJS8_S8_S9_EEENS6_IJNS7_ILi1EEESH_SH_EEESB_SD_Li256ELb1ELb1ELb0ELb0EEENS1_19SingleTileSchedulerILb1ELb0ELb1ELi128EEEEEEEEEvNT_6ParamsE,(.L_x_23 - _ZN7cutlass13device_kernelIN5flash19enable_sm80_to_sm89INS1_16FlashAttnFwdSm80INS1_25CollectiveMainloopFwdSm80ILi8ELi1ELb1EN4cute5tupleIJNS5_1CILi128EEENS7_ILi96EEES8_EEELi128ENS_10bfloat16_tEfNS_4arch4Sm80ELb0ELb1ELb0ELb1ELb1ELb1ELb1ELb0EEENS1_21CollectiveEpilogueFwdINS6_IJS8_S8_S9_EEENS6_IJNS7_ILi1EEESH_SH_EEESB_SD_Li256ELb1ELb1ELb0ELb0EEENS1_19SingleTileSchedulerILb1ELb0ELb1ELi128EEEEEEEEEvNT_6ParamsE)
        .other          _ZN7cutlass13device_kernelIN5flash19enable_sm80_to_sm89INS1_16FlashAttnFwdSm80INS1_25CollectiveMainloopFwdSm80ILi8ELi1ELb1EN4cute5tupleIJNS5_1CILi128EEENS7_ILi96EEES8_EEELi128ENS_10bfloat16_tEfNS_4arch4Sm80ELb0ELb1ELb0ELb1ELb1ELb1ELb1ELb0EEENS1_21CollectiveEpilogueFwdINS6_IJS8_S8_S9_EEENS6_IJNS7_ILi1EEESH_SH_EEESB_SD_Li256ELb1ELb1ELb0ELb0EEENS1_19SingleTileSchedulerILb1ELb0ELb1ELi128EEEEEEEEEvNT_6ParamsE,@"STO_CUDA_ENTRY STV_DEFAULT"
_ZN7cutlass13device_kernelIN5flash19enable_sm80_to_sm89INS1_16FlashAttnFwdSm80INS1_25CollectiveMainloopFwdSm80ILi8ELi1ELb1EN4cute5tupleIJNS5_1CILi128EEENS7_ILi96EEES8_EEELi128ENS_10bfloat16_tEfNS_4arch4Sm80ELb0ELb1ELb0ELb1ELb1ELb1ELb1ELb0EEENS1_21CollectiveEpilogueFwdINS6_IJS8_S8_S9_EEENS6_IJNS7_ILi1EEESH_SH_EEESB_SD_Li256ELb1ELb1ELb0ELb0EEENS1_19SingleTileSchedulerILb1ELb0ELb1ELi128EEEEEEEEEvNT_6ParamsE:
[----:B------:R-:W-:Y:S01]  /*0000*/  LDC R1, c[0x0][0x28] ;  /* 0x00000a00ff017b82 */ /* 0x000fe20000000800 */
[----:B------:R-:W-:Y:S05]  /*0010*/  EXIT ;  /* 0x000000000000794d */ /* 0x000fea0003800000 */
.L_x_5:
        /* <DEDUP_REMOVED lines=14> */
.L_x_23:


//--------------------- .text._ZN7cutlass13device_kernelIN5flash19enable_sm80_to_sm89INS1_16FlashAttnFwdSm80INS1_25CollectiveMainloopFwdSm80ILi8ELi1ELb1EN4cute5tupleIJNS5_1CILi128EEES8_S8_EEELi128ENS_10bfloat16_tEfNS_4arch4Sm80ELb1ELb0ELb0ELb0ELb1ELb0ELb1ELb0EEENS1_21CollectiveEpilogueFwdIS9_NS6_IJNS7_ILi1EEESF_SF_EEESA_SC_Li256ELb0ELb1ELb0ELb0EEENS1_30DynamicPersistentTileSchedulerILi256ELi256ELb0ELb1ELb0EEEEEEEEEvNT_6ParamsE --------------------------
	.section	.text._ZN7cutlass13device_kernelIN5flash19enable_sm80_to_sm89INS1_16FlashAttnFwdSm80INS1_25CollectiveMainloopFwdSm80ILi8ELi1ELb1EN4cute5tupleIJNS5_1CILi128EEES8_S8_EEELi128ENS_10bfloat16_tEfNS_4arch4Sm80ELb1ELb0ELb0ELb0ELb1ELb0ELb1ELb0EEENS1_21CollectiveEpilogueFwdIS9_NS6_IJNS7_ILi1EEESF_SF_EEESA_SC_Li256ELb0ELb1ELb0ELb0EEENS1_30DynamicPersistentTileSchedulerILi256ELi256ELb0ELb1ELb0EEEEEEEEEvNT_6ParamsE,"ax",@progbits
	.align	128
.text._ZN7cutlass13device_kernelIN5flash19enable_sm80_to_sm89INS1_16FlashAttnFwdSm80INS1_25CollectiveMainloopFwdSm80ILi8ELi1ELb1EN4cute5tupleIJNS5_1CILi128EEES8_S8_EEELi128ENS_10bfloat16_tEfNS_4arch4Sm80ELb1ELb0ELb0ELb0ELb1ELb0ELb1ELb0EEENS1_21CollectiveEpilogueFwdIS9_NS6_IJNS7_ILi1EEESF_SF_EEESA_SC_Li256ELb0ELb1ELb0ELb0EEENS1_30DynamicPersistentTileSchedulerILi256ELi256ELb0ELb1ELb0EEEEEEEEEvNT_6ParamsE:
        .type           _ZN7cutlass13device_kernelIN5flash19enable_sm80_to_sm89INS1_16FlashAttnFwdSm80INS1_25CollectiveMainloopFwdSm80ILi8ELi1ELb1EN4cute5tupleIJNS5_1CILi128EEES8_S8_EEELi128ENS_10bfloat16_tEfNS_4arch4Sm80ELb1ELb0ELb0ELb0ELb1ELb0ELb1ELb0EEENS1_21CollectiveEpilogueFwdIS9_NS6_IJNS7_ILi1EEESF_SF_EEESA_SC_Li256ELb0ELb1ELb0ELb0EEENS1_30DynamicPersistentTileSchedulerILi256ELi256ELb0ELb1ELb0EEEEEEEEEvNT_6ParamsE,@function
        .size           _ZN7cutlass13device_kernelIN5flash19enable_sm80_to_sm89INS1_16FlashAttnFwdSm80INS1_25CollectiveMainloopFwdSm80ILi8ELi1ELb1EN4cute5tupleIJNS5_1CILi128EEES8_S8_EEELi128ENS_10bfloat16_tEfNS_4arch4Sm80ELb1ELb0ELb0ELb0ELb1ELb0ELb1ELb0EEENS1_21CollectiveEpilogueFwdIS9_NS6_IJNS7_ILi1EEESF_SF_EEESA_SC_Li256ELb0ELb1ELb0ELb0EEENS1_30DynamicPersistentTileSchedulerILi256ELi256ELb0ELb1ELb0EEEEEEEEEvNT_6ParamsE,(.L_x_24 - _ZN7cutlass13device_kernelIN5flash19enable_sm80_to_sm89INS1_16FlashAttnFwdSm80INS1_25CollectiveMainloopFwdSm80ILi8ELi1ELb1EN4cute5tupleIJNS5_1CILi128EEES8_S8_EEELi128ENS_10bfloat16_tEfNS_4arch4Sm80ELb1ELb0ELb0ELb0ELb1ELb0ELb1ELb0EEENS1_21CollectiveEpilogueFwdIS9_NS6_IJNS7_ILi1EEESF_SF_EEESA_SC_Li256ELb0ELb1ELb0ELb0EEENS1_30DynamicPersistentTileSchedulerILi256ELi256ELb0ELb1ELb0EEEEEEEEEvNT_6ParamsE)
        .other          _ZN7cutlass13device_kernelIN5flash19enable_sm80_to_sm89INS1_16FlashAttnFwdSm80INS1_25CollectiveMainloopFwdSm80ILi8ELi1ELb1EN4cute5tupleIJNS5_1CILi128EEES8_S8_EEELi128ENS_10bfloat16_tEfNS_4arch4Sm80ELb1ELb0ELb0ELb0ELb1ELb0ELb1ELb0EEENS1_21CollectiveEpilogueFwdIS9_NS6_IJNS7_ILi1EEESF_SF_EEESA_SC_Li256ELb0ELb1ELb0ELb0EEENS1_30DynamicPersistentTileSchedulerILi256ELi256ELb0ELb1ELb0EEEEEEEEEvNT_6ParamsE,@"STO_CUDA_ENTRY STV_DEFAULT"
_ZN7cutlass13device_kernelIN5flash19enable_sm80_to_sm89INS1_16FlashAttnFwdSm80INS1_25CollectiveMainloopFwdSm80ILi8ELi1ELb1EN4cute5tupleIJNS5_1CILi128EEES8_S8_EEELi128ENS_10bfloat16_tEfNS_4arch4Sm80ELb1ELb0ELb0ELb0ELb1ELb0ELb1ELb0EEENS1_21CollectiveEpilogueFwdIS9_NS6_IJNS7_ILi1EEESF_SF_EEESA_SC_Li256ELb0ELb1ELb0ELb0EEENS1_30DynamicPersistentTileSchedulerILi256ELi256ELb0ELb1ELb0EEEEEEEEEvNT_6ParamsE:
[----:B------:R-:W-:Y:S01]  /*0000*/  LDC R1, c[0x0][0x28] ;  /* 0x00000a00ff017b82 */ /* 0x000fe20000000800 */
[----:B------:R-:W-:Y:S05]  /*0010*/  EXIT ;  /* 0x000000000000794d */ /* 0x000fea0003800000 */
.L_x_6:
        /* <DEDUP_REMOVED lines=14> */
.L_x_24:


//--------------------- .text._ZN7cutlass13device_kernelIN5flash19enable_sm80_to_sm89INS1_16FlashAttnFwdSm80INS1_25CollectiveMainloopFwdSm80ILi8ELi1ELb1EN4cute5tupleIJNS5_1CILi128EEES8_S8_EEELi128ENS_10bfloat16_tEfNS_4arch4Sm80ELb1ELb0ELb0ELb1ELb1ELb0ELb1ELb0EEENS1_21CollectiveEpilogueFwdIS9_NS6_IJNS7_ILi1EEESF_SF_EEESA_SC_Li256ELb1ELb1ELb0ELb0EEENS1_19SingleTileSchedulerILb1ELb0ELb1ELi128EEEEEEEEEvNT_6ParamsE --------------------------
	.section	.text._ZN7cutlass13device_kernelIN5flash19enable_sm80_to_sm89INS1_16FlashAttnFwdSm80INS1_25CollectiveMainloopFwdSm80ILi8ELi1ELb1EN4cute5tupleIJNS5_1CILi128EEES8_S8_EEELi128ENS_10bfloat16_tEfNS_4arch4Sm80ELb1ELb0ELb0ELb1ELb1ELb0ELb1ELb0EEENS1_21CollectiveEpilogueFwdIS9_NS6_IJNS7_ILi1EEESF_SF_EEESA_SC_Li256ELb1ELb1ELb0ELb0EEENS1_19SingleTileSchedulerILb1ELb0ELb1ELi128EEEEEEEEEvNT_6ParamsE,"ax",@progbits
	.align	128
.text._ZN7cutlass13device_kernelIN5flash19enable_sm80_to_sm89INS1_16FlashAttnFwdSm80INS1_25CollectiveMainloopFwdSm80ILi8ELi1ELb1EN4cute5tupleIJNS5_1CILi128EEES8_S8_EEELi128ENS_10bfloat16_tEfNS_4arch4Sm80ELb1ELb0ELb0ELb1ELb1ELb0ELb1ELb0EEENS1_21CollectiveEpilogueFwdIS9_NS6_IJNS7_ILi1EEESF_SF_EEESA_SC_Li256ELb1ELb1ELb0ELb0EEENS1_19SingleTileSchedulerILb1ELb0ELb1ELi128EEEEEEEEEvNT_6ParamsE:
        .type           _ZN7cutlass13device_kernelIN5flash19enable_sm80_to_sm89INS1_16FlashAttnFwdSm80INS1_25CollectiveMainloopFwdSm80ILi8ELi1ELb1EN4cute5tupleIJNS5_1CILi128EEES8_S8_EEELi128ENS_10bfloat16_tEfNS_4arch4Sm80ELb1ELb0ELb0ELb1ELb1ELb0ELb1ELb0EEENS1_21CollectiveEpilogueFwdIS9_NS6_IJNS7_ILi1EEESF_SF_EEESA_SC_Li256ELb1ELb1ELb0ELb0EEENS1_19SingleTileSchedulerILb1ELb0ELb1ELi128EEEEEEEEEvNT_6ParamsE,@function
        .size           _ZN7cutlass13device_kernelIN5flash19enable_sm80_to_sm89INS1_16FlashAttnFwdSm80INS1_25CollectiveMainloopFwdSm80ILi8ELi1ELb1EN4cute5tupleIJNS5_1CILi128EEES8_S8_EEELi128ENS_10bfloat16_tEfNS_4arch4Sm80ELb1ELb0ELb0ELb1ELb1ELb0ELb1ELb0EEENS1_21CollectiveEpilogueFwdIS9_NS6_IJNS7_ILi1EEESF_SF_EEESA_SC_Li256ELb1ELb1ELb0ELb0EEENS1_19SingleTileSchedulerILb1ELb0ELb1ELi128EEEEEEEEEvNT_6ParamsE,(.L_x_25 - _ZN7cutlass13device_kernelIN5flash19enable_sm80_to_sm89INS1_16FlashAttnFwdSm80INS1_25CollectiveMainloopFwdSm80ILi8ELi1ELb1EN4cute5tupleIJNS5_1CILi128EEES8_S8_EEELi128ENS_10bfloat16_tEfNS_4arch4Sm80ELb1ELb0ELb0ELb1ELb1ELb0ELb1ELb0EEENS1_21CollectiveEpilogueFwdIS9_NS6_IJNS7_ILi1EEESF_SF_EEESA_SC_Li256ELb1ELb1ELb0ELb0EEENS1_19SingleTileSchedulerILb1ELb0ELb1ELi128EEEEEEEEEvNT_6ParamsE)
        .other          _ZN7cutlass13device_kernelIN5flash19enable_sm80_to_sm89INS1_16FlashAttnFwdSm80INS1_25CollectiveMainloopFwdSm80ILi8ELi1ELb1EN4cute5tupleIJNS5_1CILi128EEES8_S8_EEELi128ENS_10bfloat16_tEfNS_4arch4Sm80ELb1ELb0ELb0ELb1ELb1ELb0ELb1ELb0EEENS1_21CollectiveEpilogueFwdIS9_NS6_IJNS7_ILi1EEESF_SF_EEESA_SC_Li256ELb1ELb1ELb0ELb0EEENS1_19SingleTileSchedulerILb1ELb0ELb1ELi128EEEEEEEEEvNT_6ParamsE,@"STO_CUDA_ENTRY STV_DEFAULT"
_ZN7cutlass13device_kernelIN5flash19enable_sm80_to_sm89INS1_16FlashAttnFwdSm80INS1_25CollectiveMainloopFwdSm80ILi8ELi1ELb1EN4cute5tupleIJNS5_1CILi128EEES8_S8_EEELi128ENS_10bfloat16_tEfNS_4arch4Sm80ELb1ELb0ELb0ELb1ELb1ELb0ELb1ELb0EEENS1_21CollectiveEpilogueFwdIS9_NS6_IJNS7_ILi1EEESF_SF_EEESA_SC_Li256ELb1ELb1ELb0ELb0EEENS1_19SingleTileSchedulerILb1ELb0ELb1ELi128EEEEEEEEEvNT_6ParamsE:
[----:B------:R-:W-:Y:S01]  /*0000*/  LDC R1, c[0x0][0x28] ;  /* 0x00000a00ff017b82 */ /* 0x000fe20000000800 */
[----:B------:R-:W-:Y:S05]  /*0010*/  EXIT ;  /* 0x000000000000794d */ /* 0x000fea0003800000 */
.L_x_7:
        /* <DEDUP_REMOVED lines=14> */
.L_x_25:


//--------------------- .text._ZN7cutlass13device_kernelIN5flash19enable_sm80_to_sm89INS1_16FlashAttnFwdSm80INS1_25CollectiveMainloopFwdSm80ILi8ELi1ELb1EN4cute5tupleIJNS5_1CILi128EEES8_S8_EEELi128ENS_10bfloat16_tEfNS_4arch4Sm80ELb1ELb0ELb0ELb1ELb1ELb1ELb1ELb0EEENS1_21CollectiveEpilogueFwdIS9_NS6_IJNS7_ILi1EEESF_SF_EEESA_SC_Li256ELb1ELb1ELb0ELb0EEENS1_19SingleTileSchedulerILb1ELb0ELb1ELi128EEEEEEEEEvNT_6ParamsE --------------------------
	.section	.text._ZN7cutlass13device_kernelIN5flash19enable_sm80_to_sm89INS1_16FlashAttnFwdSm80INS1_25CollectiveMainloopFwdSm80ILi8ELi1ELb1EN4cute5tupleIJNS5_1CILi128EEES8_S8_EEELi128ENS_10bfloat16_tEfNS_4arch4Sm80ELb1ELb0ELb0ELb1ELb1ELb1ELb1ELb0EEENS1_21CollectiveEpilogueFwdIS9_NS6_IJNS7_ILi1EEESF_SF_EEESA_SC_Li256ELb1ELb1ELb0ELb0EEENS1_19SingleTileSchedulerILb1ELb0ELb1ELi128EEEEEEEEEvNT_6ParamsE,"ax",@progbits
	.align	128
.text._ZN7cutlass13device_kernelIN5flash19enable_sm80_to_sm89INS1_16FlashAttnFwdSm80INS1_25CollectiveMainloopFwdSm80ILi8ELi1ELb1EN4cute5tupleIJNS5_1CILi128EEES8_S8_EEELi128ENS_10bfloat16_tEfNS_4arch4Sm80ELb1ELb0ELb0ELb1ELb1ELb1ELb1ELb0EEENS1_21CollectiveEpilogueFwdIS9_NS6_IJNS7_ILi1EEESF_SF_EEESA_SC_Li256ELb1ELb1ELb0ELb0EEENS1_19SingleTileSchedulerILb1ELb0ELb1ELi128EEEEEEEEEvNT_6ParamsE:
        .type           _ZN7cutlass13device_kernelIN5flash19enable_sm80_to_sm89INS1_16FlashAttnFwdSm80INS1_25CollectiveMainloopFwdSm80ILi8ELi1ELb1EN4cute5tupleIJNS5_1CILi128EEES8_S8_EEELi128ENS_10bfloat16_tEfNS_4arch4Sm80ELb1ELb0ELb0ELb1ELb1ELb1ELb1ELb0EEENS1_21CollectiveEpilogueFwdIS9_NS6_IJNS7_ILi1EEESF_SF_EEESA_SC_Li256ELb1ELb1ELb0ELb0EEENS1_19SingleTileSchedulerILb1ELb0ELb1ELi128EEEEEEEEEvNT_6ParamsE,@function
        .size           _ZN7cutlass13device_kernelIN5flash19enable_sm80_to_sm89INS1_16FlashAttnFwdSm80INS1_25CollectiveMainloopFwdSm80ILi8ELi1ELb1EN4cute5tupleIJNS5_1CILi128EEES8_S8_EEELi128ENS_10bfloat16_tEfNS_4arch4Sm80ELb1ELb0ELb0ELb1ELb1ELb1ELb1ELb0EEENS1_21CollectiveEpilogueFwdIS9_NS6_IJNS7_ILi1EEESF_SF_EEESA_SC_Li256ELb1ELb1ELb0ELb0EEENS1_19SingleTileSchedulerILb1ELb0ELb1ELi128EEEEEEEEEvNT_6ParamsE,(.L_x_26 - _ZN7cutlass13device_kernelIN5flash19enable_sm80_to_sm89INS1_16FlashAttnFwdSm80INS1_25CollectiveMainloopFwdSm80ILi8ELi1ELb1EN4cute5tupleIJNS5_1CILi128EEES8_S8_EEELi128ENS_10bfloat16_tEfNS_4arch4Sm80ELb1ELb0ELb0ELb1ELb1ELb1ELb1ELb0EEENS1_21CollectiveEpilogueFwdIS9_NS6_IJNS7_ILi1EEESF_SF_EEESA_SC_Li256ELb1ELb1ELb0ELb0EEENS1_19SingleTileSchedulerILb1ELb0ELb1ELi128EEEEEEEEEvNT_6ParamsE)
        .other          _ZN7cutlass13device_kernelIN5flash19enable_sm80_to_sm89INS1_16FlashAttnFwdSm80INS1_25CollectiveMainloopFwdSm80ILi8ELi1ELb1EN4cute5tupleIJNS5_1CILi128EEES8_S8_EEELi128ENS_10bfloat16_tEfNS_4arch4Sm80ELb1ELb0ELb0ELb1ELb1ELb1ELb1ELb0EEENS1_21CollectiveEpilogueFwdIS9_NS6_IJNS7_ILi1EEESF_SF_EEESA_SC_Li256ELb1ELb1ELb0ELb0EEENS1_19SingleTileSchedulerILb1ELb0ELb1ELi128EEEEEEEEEvNT_6ParamsE,@"STO_CUDA_ENTRY STV_DEFAULT"
_ZN7cutlass13device_kernelIN5flash19enable_sm80_to_sm89INS1_16FlashAttnFwdSm80INS1_25CollectiveMainloopFwdSm80ILi8ELi1ELb1EN4cute5tupleIJNS5_1CILi128EEES8_S8_EEELi128ENS_10bfloat16_tEfNS_4arch4Sm80ELb1ELb0ELb0ELb1ELb1ELb1ELb1ELb0EEENS1_21CollectiveEpilogueFwdIS9_NS6_IJNS7_ILi1EEESF_SF_EEESA_SC_Li256ELb1ELb1ELb0ELb0EEENS1_19SingleTileSchedulerILb1ELb0ELb1ELi128EEEEEEEEEvNT_6ParamsE:
[----:B------:R-:W-:Y:S01]  /*0000*/  LDC R1, c[0x0][0x28] ;  /* 0x00000a00ff017b82 */ /* 0x000fe20000000800 */
[----:B------:R-:W-:Y:S05]  /*0010*/  EXIT ;  /* 0x000000000000794d */ /* 0x000fea0003800000 */
.L_x_8:
        /* <DEDUP_REMOVED lines=14> */
.L_x_26:


//--------------------- .text._ZN7cutlass13device_kernelIN5flash19enable_sm80_to_sm89INS1_16FlashAttnFwdSm80INS1_25CollectiveMainloopFwdSm80ILi4ELi1ELb0EN4cute5tupleIJNS5_1CILi128EEENS7_ILi64EEES8_EEELi128ENS_10bfloat16_tEfNS_4arch4Sm80ELb0ELb0ELb0ELb0ELb1ELb0ELb1ELb0EEENS1_21CollectiveEpilogueFwdINS6_IJS8_S8_S9_EEENS6_IJNS7_ILi1EEESH_SH_EEESB_SD_Li128ELb0ELb1ELb0ELb0EEENS1_19SingleTileSchedulerILb0ELb0ELb1ELi128EEEEEEEEEvNT_6ParamsE --------------------------
	.section	.text._ZN7cutlass13device_kernelIN5flash19enable_sm80_to_sm89INS1_16FlashAttnFwdSm80INS1_25CollectiveMainloopFwdSm80ILi4ELi1ELb0EN4cute5tupleIJNS5_1CILi128EEENS7_ILi64EEES8_EEELi128ENS_10bfloat16_tEfNS_4arch4Sm80ELb0ELb0ELb0ELb0ELb1ELb0ELb1ELb0EEENS1_21CollectiveEpilogueFwdINS6_IJS8_S8_S9_EEENS6_IJNS7_ILi1EEESH_SH_EEESB_SD_Li128ELb0ELb1ELb0ELb0EEENS1_19SingleTileSchedulerILb0ELb0ELb1ELi128EEEEEEEEEvNT_6ParamsE,"ax",@progbits
	.align	128
.text._ZN7cutlass13device_kernelIN5flash19enable_sm80_to_sm89INS1_16FlashAttnFwdSm80INS1_25CollectiveMainloopFwdSm80ILi4ELi1ELb0EN4cute5tupleIJNS5_1CILi128EEENS7_ILi64EEES8_EEELi128ENS_10bfloat16_tEfNS_4arch4Sm80ELb0ELb0ELb0ELb0ELb1ELb0ELb1ELb0EEENS1_21CollectiveEpilogueFwdINS6_IJS8_S8_S9_EEENS6_IJNS7_ILi1EEESH_SH_EEESB_SD_Li128ELb0ELb1ELb0ELb0EEENS1_19SingleTileSchedulerILb0ELb0ELb1ELi128EEEEEEEEEvNT_6ParamsE:
        .type           _ZN7cutlass13device_kernelIN5flash19enable_sm80_to_sm89INS1_16FlashAttnFwdSm80INS1_25CollectiveMainloopFwdSm80ILi4ELi1ELb0EN4cute5tupleIJNS5_1CILi128EEENS7_ILi64EEES8_EEELi128ENS_10bfloat16_tEfNS_4arch4Sm80ELb0ELb0ELb0ELb0ELb1ELb0ELb1ELb0EEENS1_21CollectiveEpilogueFwdINS6_IJS8_S8_S9_EEENS6_IJNS7_ILi1EEESH_SH_EEESB_SD_Li128ELb0ELb1ELb0ELb0EEENS1_19SingleTileSchedulerILb0ELb0ELb1ELi128EEEEEEEEEvNT_6ParamsE,@function
        .size           _ZN7cutlass13device_kernelIN5flash19enable_sm80_to_sm89INS1_16FlashAttnFwdSm80INS1_25CollectiveMainloopFwdSm80ILi4ELi1ELb0EN4cute5tupleIJNS5_1CILi128EEENS7_ILi64EEES8_EEELi128ENS_10bfloat16_tEfNS_4arch4Sm80ELb0ELb0ELb0ELb0ELb1ELb0ELb1ELb0EEENS1_21CollectiveEpilogueFwdINS6_IJS8_S8_S9_EEENS6_IJNS7_ILi1EEESH_SH_EEESB_SD_Li128ELb0ELb1ELb0ELb0EEENS1_19SingleTileSchedulerILb0ELb0ELb1ELi128EEEEEEEEEvNT_6ParamsE,(.L_x_27 - _ZN7cutlass13device_kernelIN5flash19enable_sm80_to_sm89INS1_16FlashAttnFwdSm80INS1_25CollectiveMainloopFwdSm80ILi4ELi1ELb0EN4cute5tupleIJNS5_1CILi128EEENS7_ILi64EEES8_EEELi128ENS_10bfloat16_tEfNS_4arch4Sm80ELb0ELb0ELb0ELb0ELb1ELb0ELb1ELb0EEENS1_21CollectiveEpilogueFwdINS6_IJS8_S8_S9_EEENS6_IJNS7_ILi1EEESH_SH_EEESB_SD_Li128ELb0ELb1ELb0ELb0EEENS1_19SingleTileSchedulerILb0ELb0ELb1ELi128EEEEEEEEEvNT_6ParamsE)
        .other          _ZN7cutlass13device_kernelIN5flash19enable_sm80_to_sm89INS1_16FlashAttnFwdSm80INS1_25CollectiveMainloopFwdSm80ILi4ELi1ELb0EN4cute5tupleIJNS5_1CILi128EEENS7_ILi64EEES8_EEELi128ENS_10bfloat16_tEfNS_4arch4Sm80ELb0ELb0ELb0ELb0ELb1ELb0ELb1ELb0EEENS1_21CollectiveEpilogueFwdINS6_IJS8_S8_S9_EEENS6_IJNS7_ILi1EEESH_SH_EEESB_SD_Li128ELb0ELb1ELb0ELb0EEENS1_19SingleTileSchedulerILb0ELb0ELb1ELi128EEEEEEEEEvNT_6ParamsE,@"STO_CUDA_ENTRY STV_DEFAULT"
_ZN7cutlass13device_kernelIN5flash19enable_sm80_to_sm89INS1_16FlashAttnFwdSm80INS1_25CollectiveMainloopFwdSm80ILi4ELi1ELb0EN4cute5tupleIJNS5_1CILi128EEENS7_ILi64EEES8_EEELi128ENS_10bfloat16_tEfNS_4arch4Sm80ELb0ELb0ELb0ELb0ELb1ELb0ELb1ELb0EEENS1_21CollectiveEpilogueFwdINS6_IJS8_S8_S9_EEENS6_IJNS7_ILi1EEESH_SH_EEESB_SD_Li128ELb0ELb1ELb0ELb0EEENS1_19SingleTileSchedulerILb0ELb0ELb1ELi128EEEEEEEEEvNT_6ParamsE:
[----:B------:R-:W-:Y:S01]  /*0000*/  LDC R1, c[0x0][0x28] ;  /* 0x00000a00ff017b82 */ /* 0x000fe20000000800 */
[----:B------:R-:W-:Y:S05]  /*0010*/  EXIT ;  /* 0x000000000000794d */ /* 0x000fea0003800000 */
.L_x_9:
        /* <DEDUP_REMOVED lines=14> */
.L_x_27:


//--------------------- .text._ZN7cutlass13device_kernelIN5flash19enable_sm80_to_sm89INS1_16FlashAttnFwdSm80INS1_25CollectiveMainloopFwdSm80ILi4ELi1ELb0EN4cute5tupleIJNS5_1CILi128EEENS7_ILi64EEES8_EEELi128ENS_10bfloat16_tEfNS_4arch4Sm80ELb0ELb0ELb0ELb1ELb1ELb0ELb1ELb0EEENS1_21CollectiveEpilogueFwdINS6_IJS8_S8_S9_EEENS6_IJNS7_ILi1EEESH_SH_EEESB_SD_Li128ELb1ELb1ELb0ELb0EEENS1_19SingleTileSchedulerILb1ELb0ELb1ELi128EEEEEEEEEvNT_6ParamsE --------------------------
	.section	.text._ZN7cutlass13device_kernelIN5flash19enable_sm80_to_sm89INS1_16FlashAttnFwdSm80INS1_25CollectiveMainloopFwdSm80ILi4ELi1ELb0EN4cute5tupleIJNS5_1CILi128EEENS7_ILi64EEES8_EEELi128ENS_10bfloat16_tEfNS_4arch4Sm80ELb0ELb0ELb0ELb1ELb1ELb0ELb1ELb0EEENS1_21CollectiveEpilogueFwdINS6_IJS8_S8_S9_EEENS6_IJNS7_ILi1EEESH_SH_EEESB_SD_Li128ELb1ELb1ELb0ELb0EEENS1_19SingleTileSchedulerILb1ELb0ELb1ELi128EEEEEEEEEvNT_6ParamsE,"ax",@progbits
	.align	128
.text._ZN7cutlass13device_kernelIN5flash19enable_sm80_to_sm89INS1_16FlashAttnFwdSm80INS1_25CollectiveMainloopFwdSm80ILi4ELi1ELb0EN4cute5tupleIJNS5_1CILi128EEENS7_ILi64EEES8_EEELi128ENS_10bfloat16_tEfNS_4arch4Sm80ELb0ELb0ELb0ELb1ELb1ELb0ELb1ELb0EEENS1_21CollectiveEpilogueFwdINS6_IJS8_S8_S9_EEENS6_IJNS7_ILi1EEESH_SH_EEESB_SD_Li128ELb1ELb1ELb0ELb0EEENS1_19SingleTileSchedulerILb1ELb0ELb1ELi128EEEEEEEEEvNT_6ParamsE:
        .type           _ZN7cutlass13device_kernelIN5flash19enable_sm80_to_sm89INS1_16FlashAttnFwdSm80INS1_25CollectiveMainloopFwdSm80ILi4ELi1ELb0EN4cute5tupleIJNS5_1CILi128EEENS7_ILi64EEES8_EEELi128ENS_10bfloat16_tEfNS_4arch4Sm80ELb0ELb0ELb0ELb1ELb1ELb0ELb1ELb0EEENS1_21CollectiveEpilogueFwdINS6_IJS8_S8_S9_EEENS6_IJNS7_ILi1EEESH_SH_EEESB_SD_Li128ELb1ELb1ELb0ELb0EEENS1_19SingleTileSchedulerILb1ELb0ELb1ELi128EEEEEEEEEvNT_6ParamsE,@function
        .size           _ZN7cutlass13device_kernelIN5flash19enable_sm80_to_sm89INS1_16FlashAttnFwdSm80INS1_25CollectiveMainloopFwdSm80ILi4ELi1ELb0EN4cute5tupleIJNS5_1CILi128EEENS7_ILi64EEES8_EEELi128ENS_10bfloat16_tEfNS_4arch4Sm80ELb0ELb0ELb0ELb1ELb1ELb0ELb1ELb0EEENS1_21CollectiveEpilogueFwdINS6_IJS8_S8_S9_EEENS6_IJNS7_ILi1EEESH_SH_EEESB_SD_Li128ELb1ELb1ELb0ELb0EEENS1_19SingleTileSchedulerILb1ELb0ELb1ELi128EEEEEEEEEvNT_6ParamsE,(.L_x_28 - _ZN7cutlass13device_kernelIN5flash19enable_sm80_to_sm89INS1_16FlashAttnFwdSm80INS1_25CollectiveMainloopFwdSm80ILi4ELi1ELb0EN4cute5tupleIJNS5_1CILi128EEENS7_ILi64EEES8_EEELi128ENS_10bfloat16_tEfNS_4arch4Sm80ELb0ELb0ELb0ELb1ELb1ELb0ELb1ELb0EEENS1_21CollectiveEpilogueFwdINS6_IJS8_S8_S9_EEENS6_IJNS7_ILi1EEESH_SH_EEESB_SD_Li128ELb1ELb1ELb0ELb0EEENS1_19SingleTileSchedulerILb1ELb0ELb1ELi128EEEEEEEEEvNT_6ParamsE)
        .other          _ZN7cutlass13device_kernelIN5flash19enable_sm80_to_sm89INS1_16FlashAttnFwdSm80INS1_25CollectiveMainloopFwdSm80ILi4ELi1ELb0EN4cute5tupleIJNS5_1CILi128EEENS7_ILi64EEES8_EEELi128ENS_10bfloat16_tEfNS_4arch4Sm80ELb0ELb0ELb0ELb1ELb1ELb0ELb1ELb0EEENS1_21CollectiveEpilogueFwdINS6_IJS8_S8_S9_EEENS6_IJNS7_ILi1EEESH_SH_EEESB_SD_Li128ELb1ELb1ELb0ELb0EEENS1_19SingleTileSchedulerILb1ELb0ELb1ELi128EEEEEEEEEvNT_6ParamsE,@"STO_CUDA_ENTRY STV_DEFAULT"
_ZN7cutlass13device_kernelIN5flash19enable_sm80_to_sm89INS1_16FlashAttnFwdSm80INS1_25CollectiveMainloopFwdSm80ILi4ELi1ELb0EN4cute5tupleIJNS5_1CILi128EEENS7_ILi64EEES8_EEELi128ENS_10bfloat16_tEfNS_4arch4Sm80ELb0ELb0ELb0ELb1ELb1ELb0ELb1ELb0EEENS1_21CollectiveEpilogueFwdINS6_IJS8_S8_S9_EEENS6_IJNS7_ILi1EEESH_SH_EEESB_SD_Li128ELb1ELb1ELb0ELb0EEENS1_19SingleTileSchedulerILb1ELb0ELb1ELi128EEEEEEEEEvNT_6ParamsE:
[----:B------:R-:W-:Y:S01]  /*0000*/  LDC R1, c[0x0][0x28] ;  /* 0x00000a00ff017b82 */ /* 0x000fe20000000800 */
[----:B------:R-:W-:Y:S05]  /*0010*/  EXIT ;  /* 0x000000000000794d */ /* 0x000fea0003800000 */
.L_x_10:
        /* <DEDUP_REMOVED lines=14> */
.L_x_28:


//--------------------- .text._ZN7cutlass13device_kernelIN5flash19enable_sm80_to_sm89INS1_16FlashAttnFwdSm80INS1_25CollectiveMainloopFwdSm80ILi4ELi1ELb0EN4cute5tupleIJNS5_1CILi128EEENS7_ILi64EEES8_EEELi128ENS_10bfloat16_tEfNS_4arch4Sm80ELb0ELb0ELb0ELb1ELb1ELb1ELb1ELb0EEENS1_21CollectiveEpilogueFwdINS6_IJS8_S8_S9_EEENS6_IJNS7_ILi1EEESH_SH_EEESB_SD_Li128ELb1ELb1ELb0ELb0EEENS1_19SingleTileSchedulerILb1ELb0ELb1ELi128EEEEEEEEEvNT_6ParamsE --------------------------
	.section	.text._ZN7cutlass13device_kernelIN5flash19enable_sm80_to_sm89INS1_16FlashAttnFwdSm80INS1_25CollectiveMainloopFwdSm80ILi4ELi1ELb0EN4cute5tupleIJNS5_1CILi128EEENS7_ILi64EEES8_EEELi128ENS_10bfloat16_tEfNS_4arch4Sm80ELb0ELb0ELb0ELb1ELb1ELb1ELb1ELb0EEENS1_21CollectiveEpilogueFwdINS6_IJS8_S8_S9_EEENS6_IJNS7_ILi1EEESH_SH_EEESB_SD_Li128ELb1ELb1ELb0ELb0EEENS1_19SingleTileSchedulerILb1ELb0ELb1ELi128EEEEEEEEEvNT_6ParamsE,"ax",@progbits
	.align	128
.text._ZN7cutlass13device_kernelIN5flash19enable_sm80_to_sm89INS1_16FlashAttnFwdSm80INS1_25CollectiveMainloopFwdSm80ILi4ELi1ELb0EN4cute5tupleIJNS5_1CILi128EEENS7_ILi64EEES8_EEELi128ENS_10bfloat16_tEfNS_4arch4Sm80ELb0ELb0ELb0ELb1ELb1ELb1ELb1ELb0EEENS1_21CollectiveEpilogueFwdINS6_IJS8_S8_S9_EEENS6_IJNS7_ILi1EEESH_SH_EEESB_SD_Li128ELb1ELb1ELb0ELb0EEENS1_19SingleTileSchedulerILb1ELb0ELb1ELi128EEEEEEEEEvNT_6ParamsE:
        .type           _ZN7cutlass13device_kernelIN5flash19enable_sm80_to_sm89INS1_16FlashAttnFwdSm80INS1_25CollectiveMainloopFwdSm80ILi4ELi1ELb0EN4cute5tupleIJNS5_1CILi128EEENS7_ILi64EEES8_EEELi128ENS_10bfloat16_tEfNS_4arch4Sm80ELb0ELb0ELb0ELb1ELb1ELb1ELb1ELb0EEENS1_21CollectiveEpilogueFwdINS6_IJS8_S8_S9_EEENS6_IJNS7_ILi1EEESH_SH_EEESB_SD_Li128ELb1ELb1ELb0ELb0EEENS1_19SingleTileSchedulerILb1ELb0ELb1ELi128EEEEEEEEEvNT_6ParamsE,@function
        .size           _ZN7cutlass13device_kernelIN5flash19enable_sm80_to_sm89INS1_16FlashAttnFwdSm80INS1_25CollectiveMainloopFwdSm80ILi4ELi1ELb0EN4cute5tupleIJNS5_1CILi128EEENS7_ILi64EEES8_EEELi128ENS_10bfloat16_tEfNS_4arch4Sm80ELb0ELb0ELb0ELb1ELb1ELb1ELb1ELb0EEENS1_21CollectiveEpilogueFwdINS6_IJS8_S8_S9_EEENS6_IJNS7_ILi1EEESH_SH_EEESB_SD_Li128ELb1ELb1ELb0ELb0EEENS1_19SingleTileSchedulerILb1ELb0ELb1ELi128EEEEEEEEEvNT_6ParamsE,(.L_x_29 - _ZN7cutlass13device_kernelIN5flash19enable_sm80_to_sm89INS1_16FlashAttnFwdSm80INS1_25CollectiveMainloopFwdSm80ILi4ELi1ELb0EN4cute5tupleIJNS5_1CILi128EEENS7_ILi64EEES8_EEELi128ENS_10bfloat16_tEfNS_4arch4Sm80ELb0ELb0ELb0ELb1ELb1ELb1ELb1ELb0EEENS1_21CollectiveEpilogueFwdINS6_IJS8_S8_S9_EEENS6_IJNS7_ILi1EEESH_SH_EEESB_SD_Li128ELb1ELb1ELb0ELb0EEENS1_19SingleTileSchedulerILb1ELb0ELb1ELi128EEEEEEEEEvNT_6ParamsE)
        .other          _ZN7cutlass13device_kernelIN5flash19enable_sm80_to_sm89INS1_16FlashAttnFwdSm80INS1_25CollectiveMainloopFwdSm80ILi4ELi1ELb0EN4cute5tupleIJNS5_1CILi128EEENS7_ILi64EEES8_EEELi128ENS_10bfloat16_tEfNS_4arch4Sm80ELb0ELb0ELb0ELb1ELb1ELb1ELb1ELb0EEENS1_21CollectiveEpilogueFwdINS6_IJS8_S8_S9_EEENS6_IJNS7_ILi1EEESH_SH_EEESB_SD_Li128ELb1ELb1ELb0ELb0EEENS1_19SingleTileSchedulerILb1ELb0ELb1ELi128EEEEEEEEEvNT_6ParamsE,@"STO_CUDA_ENTRY STV_DEFAULT"
_ZN7cutlass13device_kernelIN5flash19enable_sm80_to_sm89INS1_16FlashAttnFwdSm80INS1_25CollectiveMainloopFwdSm80ILi4ELi1ELb0EN4cute5tupleIJNS5_1CILi128EEENS7_ILi64EEES8_EEELi128ENS_10bfloat16_tEfNS_4arch4Sm80ELb0ELb0ELb0ELb1ELb1ELb1ELb1ELb0EEENS1_21CollectiveEpilogueFwdINS6_IJS8_S8_S9_EEENS6_IJNS7_ILi1EEESH_SH_EEESB_SD_Li128ELb1ELb1ELb0ELb0EEENS1_19SingleTileSchedulerILb1ELb0ELb1ELi128EEEEEEEEEvNT_6ParamsE:
[----:B------:R-:W-:Y:S01]  /*0000*/  LDC R1, c[0x0][0x28] ;  /* 0x00000a00ff017b82 */ /* 0x000fe20000000800 */
[----:B------:R-:W-:Y:S05]  /*0010*/  EXIT ;  /* 0x000000000000794d */ /* 0x000fea0003800000 */
.L_x_11:
        /* <DEDUP_REMOVED lines=14> */
.L_x_29:


//--------------------- .text._ZN7cutlass13device_kernelIN5flash19enable_sm80_to_sm89INS1_16FlashAttnFwdSm80INS1_25CollectiveMainloopFwdSm80ILi4ELi1ELb0EN4cute5tupleIJNS5_1CILi128EEENS7_ILi48EEES8_EEELi128ENS_10bfloat16_tEfNS_4arch4Sm80ELb0ELb1ELb0ELb0ELb1ELb0ELb1ELb0EEENS1_21CollectiveEpilogueFwdINS6_IJS8_S8_S9_EEENS6_IJNS7_ILi1EEESH_SH_EEESB_SD_Li128ELb0ELb1ELb0ELb0EEENS1_19SingleTileSchedulerILb0ELb0ELb1ELi128EEEEEEEEEvNT_6ParamsE --------------------------
	.section	.text._ZN7cutlass13device_kernelIN5flash19enable_sm80_to_sm89INS1_16FlashAttnFwdSm80INS1_25CollectiveMainloopFwdSm80ILi4ELi1ELb0EN4cute5tupleIJNS5_1CILi128EEENS7_ILi48EEES8_EEELi128ENS_10bfloat16_tEfNS_4arch4Sm80ELb0ELb1ELb0ELb0ELb1ELb0ELb1ELb0EEENS1_21CollectiveEpilogueFwdINS6_IJS8_S8_S9_EEENS6_IJNS7_ILi1EEESH_SH_EEESB_SD_Li128ELb0ELb1ELb0ELb0EEENS1_19SingleTileSchedulerILb0ELb0ELb1ELi128EEEEEEEEEvNT_6ParamsE,"ax",@progbits
	.align	128
.text._ZN7cutlass13device_kernelIN5flash19enable_sm80_to_sm89INS1_16FlashAttnFwdSm80INS1_25CollectiveMainloopFwdSm80ILi4ELi1ELb0EN4cute5tupleIJNS5_1CILi128EEENS7_ILi48EEES8_EEELi128ENS_10bfloat16_tEfNS_4arch4Sm80ELb0ELb1ELb0ELb0ELb1ELb0ELb1ELb0EEENS1_21CollectiveEpilogueFwdINS6_IJS8_S8_S9_EEENS6_IJNS7_ILi1EEESH_SH_EEESB_SD_Li128ELb0ELb1ELb0ELb0EEENS1_19SingleTileSchedulerILb0ELb0ELb1ELi128EEEEEEEEEvNT_6ParamsE:
        .type           _ZN7cutlass13device_kernelIN5flash19enable_sm80_to_sm89INS1_16FlashAttnFwdSm80INS1_25CollectiveMainloopFwdSm80ILi4ELi1ELb0EN4cute5tupleIJNS5_1CILi128EEENS7_ILi48EEES8_EEELi128ENS_10bfloat16_tEfNS_4arch4Sm80ELb0ELb1ELb0ELb0ELb1ELb0ELb1ELb0EEENS1_21CollectiveEpilogueFwdINS6_IJS8_S8_S9_EEENS6_IJNS7_ILi1EEESH_SH_EEESB_SD_Li128ELb0ELb1ELb0ELb0EEENS1_19SingleTileSchedulerILb0ELb0ELb1ELi128EEEEEEEEEvNT_6ParamsE,@function
        .size           _ZN7cutlass13device_kernelIN5flash19enable_sm80_to_sm89INS1_16FlashAttnFwdSm80INS1_25CollectiveMainloopFwdSm80ILi4ELi1ELb0EN4cute5tupleIJNS5_1CILi128EEENS7_ILi48EEES8_EEELi128ENS_10bfloat16_tEfNS_4arch4Sm80ELb0ELb1ELb0ELb0ELb1ELb0ELb1ELb0EEENS1_21CollectiveEpilogueFwdINS6_IJS8_S8_S9_EEENS6_IJNS7_ILi1EEESH_SH_EEESB_SD_Li128ELb0ELb1ELb0ELb0EEENS1_19SingleTileSchedulerILb0ELb0ELb1ELi128EEEEEEEEEvNT_6ParamsE,(.L_x_30 - _ZN7cutlass13device_kernelIN5flash19enable_sm80_to_sm89INS1_16FlashAttnFwdSm80INS1_25CollectiveMainloopFwdSm80ILi4ELi1ELb0EN4cute5tupleIJNS5_1CILi128EEENS7_ILi48EEES8_EEELi128ENS_10bfloat16_tEfNS_4arch4Sm80ELb0ELb1ELb0ELb0ELb1ELb0ELb1ELb0EEENS1_21CollectiveEpilogueFwdINS6_IJS8_S8_S9_EEENS6_IJNS7_ILi1EEESH_SH_EEESB_SD_Li128ELb0ELb1ELb0ELb0EEENS1_19SingleTileSchedulerILb0ELb0ELb1ELi128EEEEEEEEEvNT_6ParamsE)
        .other          _ZN7cutlass13device_kernelIN5flash19enable_sm80_to_sm89INS1_16FlashAttnFwdSm80INS1_25CollectiveMainloopFwdSm80ILi4ELi1ELb0EN4cute5tupleIJNS5_1CILi128EEENS7_ILi48EEES8_EEELi128ENS_10bfloat16_tEfNS_4arch4Sm80ELb0ELb1ELb0ELb0ELb1ELb0ELb1ELb0EEENS1_21CollectiveEpilogueFwdINS6_IJS8_S8_S9_EEENS6_IJNS7_ILi1EEESH_SH_EEESB_SD_Li128ELb0ELb1ELb0ELb0EEENS1_19SingleTileSchedulerILb0ELb0ELb1ELi128EEEEEEEEEvNT_6ParamsE,@"STO_CUDA_ENTRY STV_DEFAULT"
_ZN7cutlass13device_kernelIN5flash19enable_sm80_to_sm89INS1_16FlashAttnFwdSm80INS1_25CollectiveMainloopFwdSm80ILi4ELi1ELb0EN4cute5tupleIJNS5_1CILi128EEENS7_ILi48EEES8_EEELi128ENS_10bfloat16_tEfNS_4arch4Sm80ELb0ELb1ELb0ELb0ELb1ELb0ELb1ELb0EEENS1_21CollectiveEpilogueFwdINS6_IJS8_S8_S9_EEENS6_IJNS7_ILi1EEESH_SH_EEESB_SD_Li128ELb0ELb1ELb0ELb0EEENS1_19SingleTileSchedulerILb0ELb0ELb1ELi128EEEEEEEEEvNT_6ParamsE:
[----:B------:R-:W-:Y:S01]  /*0000*/  LDC R1, c[0x0][0x28] ;  /* 0x00000a00ff017b82 */ /* 0x000fe20000000800 */
[----:B------:R-:W-:Y:S05]  /*0010*/  EXIT ;  /* 0x000000000000794d */ /* 0x000fea0003800000 */
.L_x_12:
        /* <DEDUP_REMOVED lines=14> */
.L_x_30:


//--------------------- .text._ZN7cutlass13device_kernelIN5flash19enable_sm80_to_sm89INS1_16FlashAttnFwdSm80INS1_25CollectiveMainloopFwdSm80ILi4ELi1ELb0EN4cute5tupleIJNS5_1CILi128EEENS7_ILi48EEES8_EEELi128ENS_10bfloat16_tEfNS_4arch4Sm80ELb0ELb1ELb0ELb1ELb1ELb0ELb1ELb0EEENS1_21CollectiveEpilogueFwdINS6_IJS8_S8_S9_EEENS6_IJNS7_ILi1EEESH_SH_EEESB_SD_Li128ELb1ELb1ELb0ELb0EEENS1_19SingleTileSchedulerILb1ELb0ELb1ELi128EEEEEEEEEvNT_6ParamsE --------------------------
	.section	.text._ZN7cutlass13device_kernelIN5flash19enable_sm80_to_sm89INS1_16FlashAttnFwdSm80INS1_25CollectiveMainloopFwdSm80ILi4ELi1ELb0EN4cute5tupleIJNS5_1CILi128EEENS7_ILi48EEES8_EEELi128ENS_10bfloat16_tEfNS_4arch4Sm80ELb0ELb1ELb0ELb1ELb1ELb0ELb1ELb0EEENS1_21CollectiveEpilogueFwdINS6_IJS8_S8_S9_EEENS6_IJNS7_ILi1EEESH_SH_EEESB_SD_Li128ELb1ELb1ELb0ELb0EEENS1_19SingleTileSchedulerILb1ELb0ELb1ELi128EEEEEEEEEvNT_6ParamsE,"ax",@progbits
	.align	128
.text._ZN7cutlass13device_kernelIN5flash19enable_sm80_to_sm89INS1_16FlashAttnFwdSm80INS1_25CollectiveMainloopFwdSm80ILi4ELi1ELb0EN4cute5tupleIJNS5_1CILi128EEENS7_ILi48EEES8_EEELi128ENS_10bfloat16_tEfNS_4arch4Sm80ELb0ELb1ELb0ELb1ELb1ELb0ELb1ELb0EEENS1_21CollectiveEpilogueFwdINS6_IJS8_S8_S9_EEENS6_IJNS7_ILi1EEESH_SH_EEESB_SD_Li128ELb1ELb1ELb0ELb0EEENS1_19SingleTileSchedulerILb1ELb0ELb1ELi128EEEEEEEEEvNT_6ParamsE:
        .type           _ZN7cutlass13device_kernelIN5flash19enable_sm80_to_sm89INS1_16FlashAttnFwdSm80INS1_25CollectiveMainloopFwdSm80ILi4ELi1ELb0EN4cute5tupleIJNS5_1CILi128EEENS7_ILi48EEES8_EEELi128ENS_10bfloat16_tEfNS_4arch4Sm80ELb0ELb1ELb0ELb1ELb1ELb0ELb1ELb0EEENS1_21CollectiveEpilogueFwdINS6_IJS8_S8_S9_EEENS6_IJNS7_ILi1EEESH_SH_EEESB_SD_Li128ELb1ELb1ELb0ELb0EEENS1_19SingleTileSchedulerILb1ELb0ELb1ELi128EEEEEEEEEvNT_6ParamsE,@function
        .size           _ZN7cutlass13device_kernelIN5flash19enable_sm80_to_sm89INS1_16FlashAttnFwdSm80INS1_25CollectiveMainloopFwdSm80ILi4ELi1ELb0EN4cute5tupleIJNS5_1CILi128EEENS7_ILi48EEES8_EEELi128ENS_10bfloat16_tEfNS_4arch4Sm80ELb0ELb1ELb0ELb1ELb1ELb0ELb1ELb0EEENS1_21CollectiveEpilogueFwdINS6_IJS8_S8_S9_EEENS6_IJNS7_ILi1EEESH_SH_EEESB_SD_Li128ELb1ELb1ELb0ELb0EEENS1_19SingleTileSchedulerILb1ELb0ELb1ELi128EEEEEEEEEvNT_6ParamsE,(.L_x_31 - _ZN7cutlass13device_kernelIN5flash19enable_sm80_to_sm89INS1_16FlashAttnFwdSm80INS1_25CollectiveMainloopFwdSm80ILi4ELi1ELb0EN4cute5tupleIJNS5_1CILi128EEENS7_ILi48EEES8_EEELi128ENS_10bfloat16_tEfNS_4arch4Sm80ELb0ELb1ELb0ELb1ELb1ELb0ELb1ELb0EEENS1_21CollectiveEpilogueFwdINS6_IJS8_S8_S9_EEENS6_IJNS7_ILi1EEESH_SH_EEESB_SD_Li128ELb1ELb1ELb0ELb0EEENS1_19SingleTileSchedulerILb1ELb0ELb1ELi128EEEEEEEEEvNT_6ParamsE)
        .other          _ZN7cutlass13device_kernelIN5flash19enable_sm80_to_sm89INS1_16FlashAttnFwdSm80INS1_25CollectiveMainloopFwdSm80ILi4ELi1ELb0EN4cute5tupleIJNS5_1CILi128EEENS7_ILi48EEES8_EEELi128ENS_10bfloat16_tEfNS_4arch4Sm80ELb0ELb1ELb0ELb1ELb1ELb0ELb1ELb0EEENS1_21CollectiveEpilogueFwdINS6_IJS8_S8_S9_EEENS6_IJNS7_ILi1EEESH_SH_EEESB_SD_Li128ELb1ELb1ELb0ELb0EEENS1_19SingleTileSchedulerILb1ELb0ELb1ELi128EEEEEEEEEvNT_6ParamsE,@"STO_CUDA_ENTRY STV_DEFAULT"
_ZN7cutlass13device_kernelIN5flash19enable_sm80_to_sm89INS1_16FlashAttnFwdSm80INS1_25CollectiveMainloopFwdSm80ILi4ELi1ELb0EN4cute5tupleIJNS5_1CILi128EEENS7_ILi48EEES8_EEELi128ENS_10bfloat16_tEfNS_4arch4Sm80ELb0ELb1ELb0ELb1ELb1ELb0ELb1ELb0EEENS1_21CollectiveEpilogueFwdINS6_IJS8_S8_S9_EEENS6_IJNS7_ILi1EEESH_SH_EEESB_SD_Li128ELb1ELb1ELb0ELb0EEENS1_19SingleTileSchedulerILb1ELb0ELb1ELi128EEEEEEEEEvNT_6ParamsE:
[----:B------:R-:W-:Y:S01]  /*0000*/  LDC R1, c[0x0][0x28] ;  /* 0x00000a00ff017b82 */ /* 0x000fe20000000800 */
[----:B------:R-:W-:Y:S05]  /*0010*/  EXIT ;  /* 0x000000000000794d */ /* 0x000fea0003800000 */
.L_x_13:
        /* <DEDUP_REMOVED lines=14> */
.L_x_31:


//--------------------- .text._ZN7cutlass13device_kernelIN5flash19enable_sm80_to_sm89INS1_16FlashAttnFwdSm80INS1_25CollectiveMainloopFwdSm80ILi4ELi1ELb0EN4cute5tupleIJNS5_1CILi128EEENS7_ILi48EEES8_EEELi128ENS_10bfloat16_tEfNS_4arch4Sm80ELb0ELb1ELb0ELb1ELb1ELb1ELb1ELb0EEENS1_21CollectiveEpilogueFwdINS6_IJS8_S8_S9_EEENS6_IJNS7_ILi1EEESH_SH_EEESB_SD_Li128ELb1ELb1ELb0ELb0EEENS1_19SingleTileSchedulerILb1ELb0ELb1ELi128EEEEEEEEEvNT_6ParamsE --------------------------
	.section	.text._ZN7cutlass13device_kernelIN5flash19enable_sm80_to_sm89INS1_16FlashAttnFwdSm80INS1_25CollectiveMainloopFwdSm80ILi4ELi1ELb0EN4cute5tupleIJNS5_1CILi128EEENS7_ILi48EEES8_EEELi128ENS_10bfloat16_tEfNS_4arch4Sm80ELb0ELb1ELb0ELb1ELb1ELb1ELb1ELb0EEENS1_21CollectiveEpilogueFwdINS6_IJS8_S8_S9_EEENS6_IJNS7_ILi1EEESH_SH_EEESB_SD_Li128ELb1ELb1ELb0ELb0EEENS1_19SingleTileSchedulerILb1ELb0ELb1ELi128EEEEEEEEEvNT_6ParamsE,"ax",@progbits
	.align	128
.text._ZN7cutlass13device_kernelIN5flash19enable_sm80_to_sm89INS1_16FlashAttnFwdSm80INS1_25CollectiveMainloopFwdSm80ILi4ELi1ELb0EN4cute5tupleIJNS5_1CILi128EEENS7_ILi48EEES8_EEELi128ENS_10bfloat16_tEfNS_4arch4Sm80ELb0ELb1ELb0ELb1ELb1ELb1ELb1ELb0EEENS1_21CollectiveEpilogueFwdINS6_IJS8_S8_S9_EEENS6_IJNS7_ILi1EEESH_SH_EEESB_SD_Li128ELb1ELb1ELb0ELb0EEENS1_19SingleTileSchedulerILb1ELb0ELb1ELi128EEEEEEEEEvNT_6ParamsE:
        .type           _ZN7cutlass13device_kernelIN5flash19enable_sm80_to_sm89INS1_16FlashAttnFwdSm80INS1_25CollectiveMainloopFwdSm80ILi4ELi1ELb0EN4cute5tupleIJNS5_1CILi128EEENS7_ILi48EEES8_EEELi128ENS_10bfloat16_tEfNS_4arch4Sm80ELb0ELb1ELb0ELb1ELb1ELb1ELb1ELb0EEENS1_21CollectiveEpilogueFwdINS6_IJS8_S8_S9_EEENS6_IJNS7_ILi1EEESH_SH_EEESB_SD_Li128ELb1ELb1ELb0ELb0EEENS1_19SingleTileSchedulerILb1ELb0ELb1ELi128EEEEEEEEEvNT_6ParamsE,@function
        .size           _ZN7cutlass13device_kernelIN5flash19enable_sm80_to_sm89INS1_16FlashAttnFwdSm80INS1_25CollectiveMainloopFwdSm80ILi4ELi1ELb0EN4cute5tupleIJNS5_1CILi128EEENS7_ILi48EEES8_EEELi128ENS_10bfloat16_tEfNS_4arch4Sm80ELb0ELb1ELb0ELb1ELb1ELb1ELb1ELb0EEENS1_21CollectiveEpilogueFwdINS6_IJS8_S8_S9_EEENS6_IJNS7_ILi1EEESH_SH_EEESB_SD_Li128ELb1ELb1ELb0ELb0EEENS1_19SingleTileSchedulerILb1ELb0ELb1ELi128EEEEEEEEEvNT_6ParamsE,(.L_x_32 - _ZN7cutlass13device_kernelIN5flash19enable_sm80_to_sm89INS1_16FlashAttnFwdSm80INS1_25CollectiveMainloopFwdSm80ILi4ELi1ELb0EN4cute5tupleIJNS5_1CILi128EEENS7_ILi48EEES8_EEELi128ENS_10bfloat16_tEfNS_4arch4Sm80ELb0ELb1ELb0ELb1ELb1ELb1ELb1ELb0EEENS1_21CollectiveEpilogueFwdINS6_IJS8_S8_S9_EEENS6_IJNS7_ILi1EEESH_SH_EEESB_SD_Li128ELb1ELb1ELb0ELb0EEENS1_19SingleTileSchedulerILb1ELb0ELb1ELi128EEEEEEEEEvNT_6ParamsE)
        .other          _ZN7cutlass13device_kernelIN5flash19enable_sm80_to_sm89INS1_16FlashAttnFwdSm80INS1_25CollectiveMainloopFwdSm80ILi4ELi1ELb0EN4cute5tupleIJNS5_1CILi128EEENS7_ILi48EEES8_EEELi128ENS_10bfloat16_tEfNS_4arch4Sm80ELb0ELb1ELb0ELb1ELb1ELb1ELb1ELb0EEENS1_21CollectiveEpilogueFwdINS6_IJS8_S8_S9_EEENS6_IJNS7_ILi1EEESH_SH_EEESB_SD_Li128ELb1ELb1ELb0ELb0EEENS1_19SingleTileSchedulerILb1ELb0ELb1ELi128EEEEEEEEEvNT_6ParamsE,@"STO_CUDA_ENTRY STV_DEFAULT"
_ZN7cutlass13device_kernelIN5flash19enable_sm80_to_sm89INS1_16FlashAttnFwdSm80INS1_25CollectiveMainloopFwdSm80ILi4ELi1ELb0EN4cute5tupleIJNS5_1CILi128EEENS7_ILi48EEES8_EEELi128ENS_10bfloat16_tEfNS_4arch4Sm80ELb0ELb1ELb0ELb1ELb1ELb1ELb1ELb0EEENS1_21CollectiveEpilogueFwdINS6_IJS8_S8_S9_EEENS6_IJNS7_ILi1EEESH_SH_EEESB_SD_Li128ELb1ELb1ELb0ELb0EEENS1_19SingleTileSchedulerILb1ELb0ELb1ELi128EEEEEEEEEvNT_6ParamsE:
[----:B------:R-:W-:Y:S01]  /*0000*/  LDC R1, c[0x0][0x28] ;  /* 0x00000a00ff017b82 */ /* 0x000fe20000000800 */
[----:B------:R-:W-:Y:S05]  /*0010*/  EXIT ;  /* 0x000000000000794d */ /* 0x000fea0003800000 */
.L_x_14:
        /* <DEDUP_REMOVED lines=14> */
.L_x_32:


//--------------------- .text._ZN7cutlass13device_kernelIN5flash19enable_sm80_to_sm89INS1_16FlashAttnFwdSm80INS1_25CollectiveMainloopFwdSm80ILi4ELi1ELb0EN4cute5tupleIJNS5_1CILi128EEENS7_ILi64EEES8_EEELi128ENS_10bfloat16_tEfNS_4arch4Sm80ELb1ELb0ELb0ELb0ELb1ELb0ELb1ELb0EEENS1_21CollectiveEpilogueFwdINS6_IJS8_S8_S9_EEENS6_IJNS7_ILi1EEESH_SH_EEESB_SD_Li128ELb0ELb1ELb0ELb0EEENS1_30DynamicPersistentTileSchedulerILi128ELi128ELb0ELb1ELb0EEEEEEEEEvNT_6ParamsE --------------------------
	.section	.text._ZN7cutlass13device_kernelIN5flash19enable_sm80_to_sm89INS1_16FlashAttnFwdSm80INS1_25CollectiveMainloopFwdSm80ILi4ELi1ELb0EN4cute5tupleIJNS5_1CILi128EEENS7_ILi64EEES8_EEELi128ENS_10bfloat16_tEfNS_4arch4Sm80ELb1ELb0ELb0ELb0ELb1ELb0ELb1ELb0EEENS1_21CollectiveEpilogueFwdINS6_IJS8_S8_S9_EEENS6_IJNS7_ILi1EEESH_SH_EEESB_SD_Li128ELb0ELb1ELb0ELb0EEENS1_30DynamicPersistentTileSchedulerILi128ELi128ELb0ELb1ELb0EEEEEEEEEvNT_6ParamsE,"ax",@progbits
	.align	128
.text._ZN7cutlass13device_kernelIN5flash19enable_sm80_to_sm89INS1_16FlashAttnFwdSm80INS1_25CollectiveMainloopFwdSm80ILi4ELi1ELb0EN4cute5tupleIJNS5_1CILi128EEENS7_ILi64EEES8_EEELi128ENS_10bfloat16_tEfNS_4arch4Sm80ELb1ELb0ELb0ELb0ELb1ELb0ELb1ELb0EEENS1_21CollectiveEpilogueFwdINS6_IJS8_S8_S9_EEENS6_IJNS7_ILi1EEESH_SH_EEESB_SD_Li128ELb0ELb1ELb0ELb0EEENS1_30DynamicPersistentTileSchedulerILi128ELi128ELb0ELb1ELb0EEEEEEEEEvNT_6ParamsE:
        .type           _ZN7cutlass13device_kernelIN5flash19enable_sm80_to_sm89INS1_16FlashAttnFwdSm80INS1_25CollectiveMainloopFwdSm80ILi4ELi1ELb0EN4cute5tupleIJNS5_1CILi128EEENS7_ILi64EEES8_EEELi128ENS_10bfloat16_tEfNS_4arch4Sm80ELb1ELb0ELb0ELb0ELb1ELb0ELb1ELb0EEENS1_21CollectiveEpilogueFwdINS6_IJS8_S8_S9_EEENS6_IJNS7_ILi1EEESH_SH_EEESB_SD_Li128ELb0ELb1ELb0ELb0EEENS1_30DynamicPersistentTileSchedulerILi128ELi128ELb0ELb1ELb0EEEEEEEEEvNT_6ParamsE,@function
        .size           _ZN7cutlass13device_kernelIN5flash19enable_sm80_to_sm89INS1_16FlashAttnFwdSm80INS1_25CollectiveMainloopFwdSm80ILi4ELi1ELb0EN4cute5tupleIJNS5_1CILi128EEENS7_ILi64EEES8_EEELi128ENS_10bfloat16_tEfNS_4arch4Sm80ELb1ELb0ELb0ELb0ELb1ELb0ELb1ELb0EEENS1_21CollectiveEpilogueFwdINS6_IJS8_S8_S9_EEENS6_IJNS7_ILi1EEESH_SH_EEESB_SD_Li128ELb0ELb1ELb0ELb0EEENS1_30DynamicPersistentTileSchedulerILi128ELi128ELb0ELb1ELb0EEEEEEEEEvNT_6ParamsE,(.L_x_33 - _ZN7cutlass13device_kernelIN5flash19enable_sm80_to_sm89INS1_16FlashAttnFwdSm80INS1_25CollectiveMainloopFwdSm80ILi4ELi1ELb0EN4cute5tupleIJNS5_1CILi128EEENS7_ILi64EEES8_EEELi128ENS_10bfloat16_tEfNS_4arch4Sm80ELb1ELb0ELb0ELb0ELb1ELb0ELb1ELb0EEENS1_21CollectiveEpilogueFwdINS6_IJS8_S8_S9_EEENS6_IJNS7_ILi1EEESH_SH_EEESB_SD_Li128ELb0ELb1ELb0ELb0EEENS1_30DynamicPersistentTileSchedulerILi128ELi128ELb0ELb1ELb0EEEEEEEEEvNT_6ParamsE)
        .other          _ZN7cutlass13device_kernelIN5flash19enable_sm80_to_sm89INS1_16FlashAttnFwdSm80INS1_25CollectiveMainloopFwdSm80ILi4ELi1ELb0EN4cute5tupleIJNS5_1CILi128EEENS7_ILi64EEES8_EEELi128ENS_10bfloat16_tEfNS_4arch4Sm80ELb1ELb0ELb0ELb0ELb1ELb0ELb1ELb0EEENS1_21CollectiveEpilogueFwdINS6_IJS8_S8_S9_EEENS6_IJNS7_ILi1EEESH_SH_EEESB_SD_Li128ELb0ELb1ELb0ELb0EEENS1_30DynamicPersistentTileSchedulerILi128ELi128ELb0ELb1ELb0EEEEEEEEEvNT_6ParamsE,@"STO_CUDA_ENTRY STV_DEFAULT"
_ZN7cutlass13device_kernelIN5flash19enable_sm80_to_sm89INS1_16FlashAttnFwdSm80INS1_25CollectiveMainloopFwdSm80ILi4ELi1ELb0EN4cute5tupleIJNS5_1CILi128EEENS7_ILi64EEES8_EEELi128ENS_10bfloat16_tEfNS_4arch4Sm80ELb1ELb0ELb0ELb0ELb1ELb0ELb1ELb0EEENS1_21CollectiveEpilogueFwdINS6_IJS8_S8_S9_EEENS6_IJNS7_ILi1EEESH_SH_EEESB_SD_Li128ELb0ELb1ELb0ELb0EEENS1_30DynamicPersistentTileSchedulerILi128ELi128ELb0ELb1ELb0EEEEEEEEEvNT_6ParamsE:
[----:B------:R-:W-:Y:S01]  /*0000*/  LDC R1, c[0x0][0x28] ;  /* 0x00000a00ff017b82 */ /* 0x000fe20000000800 */
[----:B------:R-:W-:Y:S05]  /*0010*/  EXIT ;  /* 0x000000000000794d */ /* 0x000fea0003800000 */
.L_x_15:
        /* <DEDUP_REMOVED lines=14> */
.L_x_33:


//--------------------- .text._ZN7cutlass13device_kernelIN5flash19enable_sm80_to_sm89INS1_16FlashAttnFwdSm80INS1_25CollectiveMainloopFwdSm80ILi4ELi1ELb0EN4cute5tupleIJNS5_1CILi128EEENS7_ILi64EEES8_EEELi128ENS_10bfloat16_tEfNS_4arch4Sm80ELb1ELb0ELb0ELb1ELb1ELb0ELb1ELb0EEENS1_21CollectiveEpilogueFwdINS6_IJS8_S8_S9_EEENS6_IJNS7_ILi1EEESH_SH_EEESB_SD_Li128ELb1ELb1ELb0ELb0EEENS1_19SingleTileSchedulerILb1ELb0ELb1ELi128EEEEEEEEEvNT_6ParamsE --------------------------
	.section	.text._ZN7cutlass13device_kernelIN5flash19enable_sm80_to_sm89INS1_16FlashAttnFwdSm80INS1_25CollectiveMainloopFwdSm80ILi4ELi1ELb0EN4cute5tupleIJNS5_1CILi128EEENS7_ILi64EEES8_EEELi128ENS_10bfloat16_tEfNS_4arch4Sm80ELb1ELb0ELb0ELb1ELb1ELb0ELb1ELb0EEENS1_21CollectiveEpilogueFwdINS6_IJS8_S8_S9_EEENS6_IJNS7_ILi1EEESH_SH_EEESB_SD_Li128ELb1ELb1ELb0ELb0EEENS1_19SingleTileSchedulerILb1ELb0ELb1ELi128EEEEEEEEEvNT_6ParamsE,"ax",@progbits
	.align	128
.text._ZN7cutlass13device_kernelIN5flash19enable_sm80_to_sm89INS1_16FlashAttnFwdSm80INS1_25CollectiveMainloopFwdSm80ILi4ELi1ELb0EN4cute5tupleIJNS5_1CILi128EEENS7_ILi64EEES8_EEELi128ENS_10bfloat16_tEfNS_4arch4Sm80ELb1ELb0ELb0ELb1ELb1ELb0ELb1ELb0EEENS1_21CollectiveEpilogueFwdINS6_IJS8_S8_S9_EEENS6_IJNS7_ILi1EEESH_SH_EEESB_SD_Li128ELb1ELb1ELb0ELb0EEENS1_19SingleTileSchedulerILb1ELb0ELb1ELi128EEEEEEEEEvNT_6ParamsE:
        .type           _ZN7cutlass13device_kernelIN5flash19enable_sm80_to_sm89INS1_16FlashAttnFwdSm80INS1_25CollectiveMainloopFwdSm80ILi4ELi1ELb0EN4cute5tupleIJNS5_1CILi128EEENS7_ILi64EEES8_EEELi128ENS_10bfloat16_tEfNS_4arch4Sm80ELb1ELb0ELb0ELb1ELb1ELb0ELb1ELb0EEENS1_21CollectiveEpilogueFwdINS6_IJS8_S8_S9_EEENS6_IJNS7_ILi1EEESH_SH_EEESB_SD_Li128ELb1ELb1ELb0ELb0EEENS1_19SingleTileSchedulerILb1ELb0ELb1ELi128EEEEEEEEEvNT_6ParamsE,@function
        .size           _ZN7cutlass13device_kernelIN5flash19enable_sm80_to_sm89INS1_16FlashAttnFwdSm80INS1_25CollectiveMainloopFwdSm80ILi4ELi1ELb0EN4cute5tupleIJNS5_1CILi128EEENS7_ILi64EEES8_EEELi128ENS_10bfloat16_tEfNS_4arch4Sm80ELb1ELb0ELb0ELb1ELb1ELb0ELb1ELb0EEENS1_21CollectiveEpilogueFwdINS6_IJS8_S8_S9_EEENS6_IJNS7_ILi1EEESH_SH_EEESB_SD_Li128ELb1ELb1ELb0ELb0EEENS1_19SingleTileSchedulerILb1ELb0ELb1ELi128EEEEEEEEEvNT_6ParamsE,(.L_x_34 - _ZN7cutlass13device_kernelIN5flash19enable_sm80_to_sm89INS1_16FlashAttnFwdSm80INS1_25CollectiveMainloopFwdSm80ILi4ELi1ELb0EN4cute5tupleIJNS5_1CILi128EEENS7_ILi64EEES8_EEELi128ENS_10bfloat16_tEfNS_4arch4Sm80ELb1ELb0ELb0ELb1ELb1ELb0ELb1ELb0EEENS1_21CollectiveEpilogueFwdINS6_IJS8_S8_S9_EEENS6_IJNS7_ILi1EEESH_SH_EEESB_SD_Li128ELb1ELb1ELb0ELb0EEENS1_19SingleTileSchedulerILb1ELb0ELb1ELi128EEEEEEEEEvNT_6ParamsE)
        .other          _ZN7cutlass13device_kernelIN5flash19enable_sm80_to_sm89INS1_16FlashAttnFwdSm80INS1_25CollectiveMainloopFwdSm80ILi4ELi1ELb0EN4cute5tupleIJNS5_1CILi128EEENS7_ILi64EEES8_EEELi128ENS_10bfloat16_tEfNS_4arch4Sm80ELb1ELb0ELb0ELb1ELb1ELb0ELb1ELb0EEENS1_21CollectiveEpilogueFwdINS6_IJS8_S8_S9_EEENS6_IJNS7_ILi1EEESH_SH_EEESB_SD_Li128ELb1ELb1ELb0ELb0EEENS1_19SingleTileSchedulerILb1ELb0ELb1ELi128EEEEEEEEEvNT_6ParamsE,@"STO_CUDA_ENTRY STV_DEFAULT"
_ZN7cutlass13device_kernelIN5flash19enable_sm80_to_sm89INS1_16FlashAttnFwdSm80INS1_25CollectiveMainloopFwdSm80ILi4ELi1ELb0EN4cute5tupleIJNS5_1CILi128EEENS7_ILi64EEES8_EEELi128ENS_10bfloat16_tEfNS_4arch4Sm80ELb1ELb0ELb0ELb1ELb1ELb0ELb1ELb0EEENS1_21CollectiveEpilogueFwdINS6_IJS8_S8_S9_EEENS6_IJNS7_ILi1EEESH_SH_EEESB_SD_Li128ELb1ELb1ELb0ELb0EEENS1_19SingleTileSchedulerILb1ELb0ELb1ELi128EEEEEEEEEvNT_6ParamsE:
[----:B------:R-:W-:Y:S01]  /*0000*/  LDC R1, c[0x0][0x28] ;  /* 0x00000a00ff017b82 */ /* 0x000fe20000000800 */
[----:B------:R-:W-:Y:S05]  /*0010*/  EXIT ;  /* 0x000000000000794d */ /* 0x000fea0003800000 */
.L_x_16:
        /* <DEDUP_REMOVED lines=14> */
.L_x_34:


//--------------------- .text._ZN7cutlass13device_kernelIN5flash19enable_sm80_to_sm89INS1_16FlashAttnFwdSm80INS1_25CollectiveMainloopFwdSm80ILi4ELi1ELb0EN4cute5tupleIJNS5_1CILi128EEENS7_ILi64EEES8_EEELi128ENS_10bfloat16_tEfNS_4arch4Sm80ELb1ELb0ELb0ELb1ELb1ELb1ELb1ELb0EEENS1_21CollectiveEpilogueFwdINS6_IJS8_S8_S9_EEENS6_IJNS7_ILi1EEESH_SH_EEESB_SD_Li128ELb1ELb1ELb0ELb0EEENS1_19SingleTileSchedulerILb1ELb0ELb1ELi128EEEEEEEEEvNT_6ParamsE --------------------------
	.section	.text._ZN7cutlass13device_kernelIN5flash19enable_sm80_to_sm89INS1_16FlashAttnFwdSm80INS1_25CollectiveMainloopFwdSm80ILi4ELi1ELb0EN4cute5tupleIJNS5_1CILi128EEENS7_ILi64EEES8_EEELi128ENS_10bfloat16_tEfNS_4arch4Sm80ELb1ELb0ELb0ELb1ELb1ELb1ELb1ELb0EEENS1_21CollectiveEpilogueFwdINS6_IJS8_S8_S9_EEENS6_IJNS7_ILi1EEESH_SH_EEESB_SD_Li128ELb1ELb1ELb0ELb0EEENS1_19SingleTileSchedulerILb1ELb0ELb1ELi128EEEEEEEEEvNT_6ParamsE,"ax",@progbits
	.align	128
.text._ZN7cutlass13device_kernelIN5flash19enable_sm80_to_sm89INS1_16FlashAttnFwdSm80INS1_25CollectiveMainloopFwdSm80ILi4ELi1ELb0EN4cute5tupleIJNS5_1CILi128EEENS7_ILi64EEES8_EEELi128ENS_10bfloat16_tEfNS_4arch4Sm80ELb1ELb0ELb0ELb1ELb1ELb1ELb1ELb0EEENS1_21CollectiveEpilogueFwdINS6_IJS8_S8_S9_EEENS6_IJNS7_ILi1EEESH_SH_EEESB_SD_Li128ELb1ELb1ELb0ELb0EEENS1_19SingleTileSchedulerILb1ELb0ELb1ELi128EEEEEEEEEvNT_6ParamsE:
        .type           _ZN7cutlass13device_kernelIN5flash19enable_sm80_to_sm89INS1_16FlashAttnFwdSm80INS1_25CollectiveMainloopFwdSm80ILi4ELi1ELb0EN4cute5tupleIJNS5_1CILi128EEENS7_ILi64EEES8_EEELi128ENS_10bfloat16_tEfNS_4arch4Sm80ELb1ELb0ELb0ELb1ELb1ELb1ELb1ELb0EEENS1_21CollectiveEpilogueFwdINS6_IJS8_S8_S9_EEENS6_IJNS7_ILi1EEESH_SH_EEESB_SD_Li128ELb1ELb1ELb0ELb0EEENS1_19SingleTileSchedulerILb1ELb0ELb1ELi128EEEEEEEEEvNT_6ParamsE,@function
        .size           _ZN7cutlass13device_kernelIN5flash19enable_sm80_to_sm89INS1_16FlashAttnFwdSm80INS1_25CollectiveMainloopFwdSm80ILi4ELi1ELb0EN4cute5tupleIJNS5_1CILi128EEENS7_ILi64EEES8_EEELi128ENS_10bfloat16_tEfNS_4arch4Sm80ELb1ELb0ELb0ELb1ELb1ELb1ELb1ELb0EEENS1_21CollectiveEpilogueFwdINS6_IJS8_S8_S9_EEENS6_IJNS7_ILi1EEESH_SH_EEESB_SD_Li128ELb1ELb1ELb0ELb0EEENS1_19SingleTileSchedulerILb1ELb0ELb1ELi128EEEEEEEEEvNT_6ParamsE,(.L_x_35 - _ZN7cutlass13device_kernelIN5flash19enable_sm80_to_sm89INS1_16FlashAttnFwdSm80INS1_25CollectiveMainloopFwdSm80ILi4ELi1ELb0EN4cute5tupleIJNS5_1CILi128EEENS7_ILi64EEES8_EEELi128ENS_10bfloat16_tEfNS_4arch4Sm80ELb1ELb0ELb0ELb1ELb1ELb1ELb1ELb0EEENS1_21CollectiveEpilogueFwdINS6_IJS8_S8_S9_EEENS6_IJNS7_ILi1EEESH_SH_EEESB_SD_Li128ELb1ELb1ELb0ELb0EEENS1_19SingleTileSchedulerILb1ELb0ELb1ELi128EEEEEEEEEvNT_6ParamsE)
        .other          _ZN7cutlass13device_kernelIN5flash19enable_sm80_to_sm89INS1_16FlashAttnFwdSm80INS1_25CollectiveMainloopFwdSm80ILi4ELi1ELb0EN4cute5tupleIJNS5_1CILi128EEENS7_ILi64EEES8_EEELi128ENS_10bfloat16_tEfNS_4arch4Sm80ELb1ELb0ELb0ELb1ELb1ELb1ELb1ELb0EEENS1_21CollectiveEpilogueFwdINS6_IJS8_S8_S9_EEENS6_IJNS7_ILi1EEESH_SH_EEESB_SD_Li128ELb1ELb1ELb0ELb0EEENS1_19SingleTileSchedulerILb1ELb0ELb1ELi128EEEEEEEEEvNT_6ParamsE,@"STO_CUDA_ENTRY STV_DEFAULT"
_ZN7cutlass13device_kernelIN5flash19enable_sm80_to_sm89INS1_16FlashAttnFwdSm80INS1_25CollectiveMainloopFwdSm80ILi4ELi1ELb0EN4cute5tupleIJNS5_1CILi128EEENS7_ILi64EEES8_EEELi128ENS_10bfloat16_tEfNS_4arch4Sm80ELb1ELb0ELb0ELb1ELb1ELb1ELb1ELb0EEENS1_21CollectiveEpilogueFwdINS6_IJS8_S8_S9_EEENS6_IJNS7_ILi1EEESH_SH_EEESB_SD_Li128ELb1ELb1ELb0ELb0EEENS1_19SingleTileSchedulerILb1ELb0ELb1ELi128EEEEEEEEEvNT_6ParamsE:
[----:B------:R-:W-:Y:S01]  /*0000*/  LDC R1, c[0x0][0x28] ;  /* 0x00000a00ff017b82 */ /* 0x000fe20000000800 */
[----:B------:R-:W-:Y:S05]  /*0010*/  EXIT ;  /* 0x000000000000794d */ /* 0x000fea0003800000 */
.L_x_17:
        /* <DEDUP_REMOVED lines=14> */
.L_x_35:


//--------------------- .nv.shared.reserved.0     --------------------------
	.section	.nv.shared.reserved.0,"aw",@nobits
	.weak		__nv_reservedSMEM_offset_0_alias
	.size		__nv_reservedSMEM_offset_0_alias, 0, 0
	.other		__nv_reservedSMEM_offset_0_alias,@"STO_CUDA_RESERVED_SHARED STV_DEFAULT"
__nv_reservedSMEM_offset_0_alias:
	.zero		0


//--------------------- .nv.global                --------------------------
	.section	.nv.global,"aw",@nobits
.nv.global:
	.type		_ZN72_INTERNAL_b387d70d_36_flash_fwd_hdim128_bf16_paged_sm80_cu_8e232a79_28974cute1_E,@object
	.size		_ZN72_INTERNAL_b387d70d_36_flash_fwd_hdim128_bf16_paged_sm80_cu_8e232a79_28974cute1_E,(_ZN72_INTERNAL_b387d70d_36_flash_fwd_hdim128_bf16_paged_sm80_cu_8e232a79_28974cuda3std3__45__cpo6cbeginE - _ZN72_INTERNAL_b387d70d_36_flash_fwd_hdim128_bf16_paged_sm80_cu_8e232a79_28974cute1_E)
_ZN72_INTERNAL_b387d70d_36_flash_fwd_hdim128_bf16_paged_sm80_cu_8e232a79_28974cute1_E:
	.zero		1
	.type		_ZN72_INTERNAL_b387d70d_36_flash_fwd_hdim128_bf16_paged_sm80_cu_8e232a79_28974cuda3std3__45__cpo6cbeginE,@object
	.size		_ZN72_INTERNAL_b387d70d_36_flash_fwd_hdim128_bf16_paged_sm80_cu_8e232a79_28974cuda3std3__45__cpo6cbeginE,(_ZN72_INTERNAL_b387d70d_36_flash_fwd_hdim128_bf16_paged_sm80_cu_8e232a79_28974cuda3std3__48in_placeE - _ZN72_INTERNAL_b387d70d_36_flash_fwd_hdim128_bf16_paged_sm80_cu_8e232a79_28974cuda3std3__45__cpo6cbeginE)
_ZN72_INTERNAL_b387d70d_36_flash_fwd_hdim128_bf16_paged_sm80_cu_8e232a79_28974cuda3std3__45__cpo6cbeginE:
	.zero		1
	.type		_ZN72_INTERNAL_b387d70d_36_flash_fwd_hdim128_bf16_paged_sm80_cu_8e232a79_28974cuda3std3__48in_placeE,@object
	.size		_ZN72_INTERNAL_b387d70d_36_flash_fwd_hdim128_bf16_paged_sm80_cu_8e232a79_28974cuda3std3__48in_placeE,(_ZN72_INTERNAL_b387d70d_36_flash_fwd_hdim128_bf16_paged_sm80_cu_8e232a79_28974cuda3std6ranges3__45__cpo9iter_moveE - _ZN72_INTERNAL_b387d70d_36_flash_fwd_hdim128_bf16_paged_sm80_cu_8e232a79_28974cuda3std3__48in_placeE)
_ZN72_INTERNAL_b387d70d_36_flash_fwd_hdim128_bf16_paged_sm80_cu_8e232a79_28974cuda3std3__48in_placeE:
	.zero		1
	.type		_ZN72_INTERNAL_b387d70d_36_flash_fwd_hdim128_bf16_paged_sm80_cu_8e232a79_28974cuda3std6ranges3__45__cpo9iter_moveE,@object
	.size		_ZN72_INTERNAL_b387d70d_36_flash_fwd_hdim128_bf16_paged_sm80_cu_8e232a79_28974cuda3std6ranges3__45__cpo9iter_moveE,(_ZN72_INTERNAL_b387d70d_36_flash_fwd_hdim128_bf16_paged_sm80_cu_8e232a79_28974cuda3std3__45__cpo5beginE - _ZN72_INTERNAL_b387d70d_36_flash_fwd_hdim128_bf16_paged_sm80_cu_8e232a79_28974cuda3std6ranges3__45__cpo9iter_moveE)
_ZN72_INTERNAL_b387d70d_36_flash_fwd_hdim128_bf16_paged_sm80_cu_8e232a79_28974cuda3std6ranges3__45__cpo9iter_moveE:
	.zero		1
	.type		_ZN72_INTERNAL_b387d70d_36_flash_fwd_hdim128_bf16_paged_sm80_cu_8e232a79_28974cuda3std3__45__cpo5beginE,@object
	.size		_ZN72_INTERNAL_b387d70d_36_flash_fwd_hdim128_bf16_paged_sm80_cu_8e232a79_28974cuda3std3__45__cpo5beginE,(_ZN72_INTERNAL_b387d70d_36_flash_fwd_hdim128_bf16_paged_sm80_cu_8e232a79_28974cuda3std3__474_GLOBAL__N__b387d70d_36_flash_fwd_hdim128_bf16_paged_sm80_cu_8e232a79_28976ignoreE - _ZN72_INTERNAL_b387d70d_36_flash_fwd_hdim128_bf16_paged_sm80_cu_8e232a79_28974cuda3std3__45__cpo5beginE)
_ZN72_INTERNAL_b387d70d_36_flash_fwd_hdim128_bf16_paged_sm80_cu_8e232a79_28974cuda3std3__45__cpo5beginE:
	.zero		1
	.type		_ZN72_INTERNAL_b387d70d_36_flash_fwd_hdim128_bf16_paged_sm80_cu_8e232a79_28974cuda3std3__474_GLOBAL__N__b387d70d_36_flash_fwd_hdim128_bf16_paged_sm80_cu_8e232a79_28976ignoreE,@object
	.size		_ZN72_INTERNAL_b387d70d_36_flash_fwd_hdim128_bf16_paged_sm80_cu_8e232a79_28974cuda3std3__474_GLOBAL__N__b387d70d_36_flash_fwd_hdim128_bf16_paged_sm80_cu_8e232a79_28976ignoreE,(_ZN72_INTERNAL_b387d70d_36_flash_fwd_hdim128_bf16_paged_sm80_cu_8e232a79_28974cute7productE - _ZN72_INTERNAL_b387d70d_36_flash_fwd_hdim128_bf16_paged_sm80_cu_8e232a79_28974cuda3std3__474_GLOBAL__N__b387d70d_36_flash_fwd_hdim128_bf16_paged_sm80_cu_8e232a79_28976ignoreE)
_ZN72_INTERNAL_b387d70d_36_flash_fwd_hdim128_bf16_paged_sm80_cu_8e232a79_28974cuda3std3__474_GLOBAL__N__b387d70d_36_flash_fwd_hdim128_bf16_paged_sm80_cu_8e232a79_28976ignoreE:
	.zero		1
	.type		_ZN72_INTERNAL_b387d70d_36_flash_fwd_hdim128_bf16_paged_sm80_cu_8e232a79_28974cute7productE,@object
	.size		_ZN72_INTERNAL_b387d70d_36_flash_fwd_hdim128_bf16_paged_sm80_cu_8e232a79_28974cute7productE,(_ZN72_INTERNAL_b387d70d_36_flash_fwd_hdim128_bf16_paged_sm80_cu_8e232a79_28974cuda3std3__45__cpo3endE - _ZN72_INTERNAL_b387d70d_36_flash_fwd_hdim128_bf16_paged_sm80_cu_8e232a79_28974cute7productE)
_ZN72_INTERNAL_b387d70d_36_flash_fwd_hdim128_bf16_paged_sm80_cu_8e232a79_28974cute7productE:
	.zero		1
	.type		_ZN72_INTERNAL_b387d70d_36_flash_fwd_hdim128_bf16_paged_sm80_cu_8e232a79_28974cuda3std3__45__cpo3endE,@object
	.size		_ZN72_INTERNAL_b387d70d_36_flash_fwd_hdim128_bf16_paged_sm80_cu_8e232a79_28974cuda3std3__45__cpo3endE,(_ZN72_INTERNAL_b387d70d_36_flash_fwd_hdim128_bf16_paged_sm80_cu_8e232a79_28974cuda3std3__419piecewise_constructE - _ZN72_INTERNAL_b387d70d_36_flash_fwd_hdim128_bf16_paged_sm80_cu_8e232a79_28974cuda3std3__45__cpo3endE)
_ZN72_INTERNAL_b387d70d_36_flash_fwd_hdim128_bf16_paged_sm80_cu_8e232a79_28974cuda3std3__45__cpo3endE:
	.zero		1
	.type		_ZN72_INTERNAL_b387d70d_36_flash_fwd_hdim128_bf16_paged_sm80_cu_8e232a79_28974cuda3std3__419piecewise_constructE,@object
	.size		_ZN72_INTERNAL_b387d70d_36_flash_fwd_hdim128_bf16_paged_sm80_cu_8e232a79_28974cuda3std3__419piecewise_constructE,(_ZN72_INTERNAL_b387d70d_36_flash_fwd_hdim128_bf16_paged_sm80_cu_8e232a79_28974cuda3std3__45__cpo4cendE - _ZN72_INTERNAL_b387d70d_36_flash_fwd_hdim128_bf16_paged_sm80_cu_8e232a79_28974cuda3std3__419piecewise_constructE)
_ZN72_INTERNAL_b387d70d_36_flash_fwd_hdim128_bf16_paged_sm80_cu_8e232a79_28974cuda3std3__419piecewise_constructE:
	.zero		1
	.type		_ZN72_INTERNAL_b387d70d_36_flash_fwd_hdim128_bf16_paged_sm80_cu_8e232a79_28974cuda3std3__45__cpo4cendE,@object
	.size		_ZN72_INTERNAL_b387d70d_36_flash_fwd_hdim128_bf16_paged_sm80_cu_8e232a79_28974cuda3std3__45__cpo4cendE,(_ZN72_INTERNAL_b387d70d_36_flash_fwd_hdim128_bf16_paged_sm80_cu_8e232a79_28974cuda3std6ranges3__45__cpo4swapE - _ZN72_INTERNAL_b387d70d_36_flash_fwd_hdim128_bf16_paged_sm80_cu_8e232a79_28974cuda3std3__45__cpo4cendE)
_ZN72_INTERNAL_b387d70d_36_flash_fwd_hdim128_bf16_paged_sm80_cu_8e232a79_28974cuda3std3__45__cpo4cendE:
	.zero		1
	.type		_ZN72_INTERNAL_b387d70d_36_flash_fwd_hdim128_bf16_paged_sm80_cu_8e232a79_28974cuda3std6ranges3__45__cpo4swapE,@object
	.size		_ZN72_INTERNAL_b387d70d_36_flash_fwd_hdim128_bf16_paged_sm80_cu_8e232a79_28974cuda3std6ranges3__45__cpo4swapE,(.L_7 - _ZN72_INTERNAL_b387d70d_36_flash_fwd_hdim128_bf16_paged_sm80_cu_8e232a79_28974cuda3std6ranges3__45__cpo4swapE)
_ZN72_INTERNAL_b387d70d_36_flash_fwd_hdim128_bf16_paged_sm80_cu_8e232a79_28974cuda3std6ranges3__45__cpo4swapE:
	.zero		1
.L_7:


//--------------------- .nv.constant0._ZN7cutlass13device_kernelIN5flash19enable_sm80_to_sm89INS1_16FlashAttnFwdSm80INS1_25CollectiveMainloopFwdSm80ILi8ELi1ELb1EN4cute5tupleIJNS5_1CILi128EEES8_S8_EEELi128ENS_10bfloat16_tEfNS_4arch4Sm80ELb0ELb0ELb0ELb0ELb1ELb0ELb1ELb0EEENS1_21CollectiveEpilogueFwdIS9_NS6_IJNS7_ILi1EEESF_SF_EEESA_SC_Li256ELb0ELb1ELb0ELb0EEENS1_19SingleTileSchedulerILb0ELb0ELb1ELi128EEEEEEEEEvNT_6ParamsE --------------------------
	.section	.nv.constant0._ZN7cutlass13device_kernelIN5flash19enable_sm80_to_sm89INS1_16FlashAttnFwdSm80INS1_25CollectiveMainloopFwdSm80ILi8ELi1ELb1EN4cute5tupleIJNS5_1CILi128EEES8_S8_EEELi128ENS_10bfloat16_tEfNS_4arch4Sm80ELb0ELb0ELb0ELb0ELb1ELb0ELb1ELb0EEENS1_21CollectiveEpilogueFwdIS9_NS6_IJNS7_ILi1EEESF_SF_EEESA_SC_Li256ELb0ELb1ELb0ELb0EEENS1_19SingleTileSchedulerILb0ELb0ELb1ELi128EEEEEEEEEvNT_6ParamsE,"a",@progbits
	.sectionflags	@""
	.align	4
.nv.constant0._ZN7cutlass13device_kernelIN5flash19enable_sm80_to_sm89INS1_16FlashAttnFwdSm80INS1_25CollectiveMainloopFwdSm80ILi8ELi1ELb1EN4cute5tupleIJNS5_1CILi128EEES8_S8_EEELi128ENS_10bfloat16_tEfNS_4arch4Sm80ELb0ELb0ELb0ELb0ELb1ELb0ELb1ELb0EEENS1_21CollectiveEpilogueFwdIS9_NS6_IJNS7_ILi1EEESF_SF_EEESA_SC_Li256ELb0ELb1ELb0ELb0EEENS1_19SingleTileSchedulerILb0ELb0ELb1ELi128EEEEEEEEEvNT_6ParamsE:
	.zero		1576


//--------------------- .nv.constant0._ZN7cutlass13device_kernelIN5flash19enable_sm80_to_sm89INS1_16FlashAttnFwdSm80INS1_25CollectiveMainloopFwdSm80ILi8ELi1ELb1EN4cute5tupleIJNS5_1CILi128EEES8_S8_EEELi128ENS_10bfloat16_tEfNS_4arch4Sm80ELb0ELb0ELb0ELb1ELb1ELb0ELb1ELb0EEENS1_21CollectiveEpilogueFwdIS9_NS6_IJNS7_ILi1EEESF_SF_EEESA_SC_Li256ELb1ELb1ELb0ELb0EEENS1_19SingleTileSchedulerILb1ELb0ELb1ELi128EEEEEEEEEvNT_6ParamsE --------------------------
	.section	.nv.constant0._ZN7cutlass13device_kernelIN5flash19enable_sm80_to_sm89INS1_16FlashAttnFwdSm80INS1_25CollectiveMainloopFwdSm80ILi8ELi1ELb1EN4cute5tupleIJNS5_1CILi128EEES8_S8_EEELi128ENS_10bfloat16_tEfNS_4arch4Sm80ELb0ELb0ELb0ELb1ELb1ELb0ELb1ELb0EEENS1_21CollectiveEpilogueFwdIS9_NS6_IJNS7_ILi1EEESF_SF_EEESA_SC_Li256ELb1ELb1ELb0ELb0EEENS1_19SingleTileSchedulerILb1ELb0ELb1ELi128EEEEEEEEEvNT_6ParamsE,"a",@progbits
	.sectionflags	@""
	.align	4
.nv.constant0._ZN7cutlass13device_kernelIN5flash19enable_sm80_to_sm89INS1_16FlashAttnFwdSm80INS1_25CollectiveMainloopFwdSm80ILi8ELi1ELb1EN4cute5tupleIJNS5_1CILi128EEES8_S8_EEELi128ENS_10bfloat16_tEfNS_4arch4Sm80ELb0ELb0ELb0ELb1ELb1ELb0ELb1ELb0EEENS1_21CollectiveEpilogueFwdIS9_NS6_IJNS7_ILi1EEESF_SF_EEESA_SC_Li256ELb1ELb1ELb0ELb0EEENS1_19SingleTileSchedulerILb1ELb0ELb1ELi128EEEEEEEEEvNT_6ParamsE:
	.zero		1576


//--------------------- .nv.constant0._ZN7cutlass13device_kernelIN5flash19enable_sm80_to_sm89INS1_16FlashAttnFwdSm80INS1_25CollectiveMainloopFwdSm80ILi8ELi1ELb1EN4cute5tupleIJNS5_1CILi128EEES8_S8_EEELi128ENS_10bfloat16_tEfNS_4arch4Sm80ELb0ELb0ELb0ELb1ELb1ELb1ELb1ELb0EEENS1_21CollectiveEpilogueFwdIS9_NS6_IJNS7_ILi1EEESF_SF_EEESA_SC_Li256ELb1ELb1ELb0ELb0EEENS1_19SingleTileSchedulerILb1ELb0ELb1ELi128EEEEEEEEEvNT_6ParamsE --------------------------
	.section	.nv.constant0._ZN7cutlass13device_kernelIN5flash19enable_sm80_to_sm89INS1_16FlashAttnFwdSm80INS1_25CollectiveMainloopFwdSm80ILi8ELi1ELb1EN4cute5tupleIJNS5_1CILi128EEES8_S8_EEELi128ENS_10bfloat16_tEfNS_4arch4Sm80ELb0ELb0ELb0ELb1ELb1ELb1ELb1ELb0EEENS1_21CollectiveEpilogueFwdIS9_NS6_IJNS7_ILi1EEESF_SF_EEESA_SC_Li256ELb1ELb1ELb0ELb0EEENS1_19SingleTileSchedulerILb1ELb0ELb1ELi128EEEEEEEEEvNT_6ParamsE,"a",@progbits
	.sectionflags	@""
	.align	4
.nv.constant0._ZN7cutlass13device_kernelIN5flash19enable_sm80_to_sm89INS1_16FlashAttnFwdSm80INS1_25CollectiveMainloopFwdSm80ILi8ELi1ELb1EN4cute5tupleIJNS5_1CILi128EEES8_S8_EEELi128ENS_10bfloat16_tEfNS_4arch4Sm80ELb0ELb0ELb0ELb1ELb1ELb1ELb1ELb0EEENS1_21CollectiveEpilogueFwdIS9_NS6_IJNS7_ILi1EEESF_SF_EEESA_SC_Li256ELb1ELb1ELb0ELb0EEENS1_19SingleTileSchedulerILb1ELb0ELb1ELi128EEEEEEEEEvNT_6ParamsE:
	.zero		1576


//--------------------- .nv.constant0._ZN7cutlass13device_kernelIN5flash19enable_sm80_to_sm89INS1_16FlashAttnFwdSm80INS1_25CollectiveMainloopFwdSm80ILi8ELi1ELb1EN4cute5tupleIJNS5_1CILi128EEENS7_ILi96EEES8_EEELi128ENS_10bfloat16_tEfNS_4arch4Sm80ELb0ELb1ELb0ELb0ELb1ELb0ELb1ELb0EEENS1_21CollectiveEpilogueFwdINS6_IJS8_S8_S9_EEENS6_IJNS7_ILi1EEESH_SH_EEESB_SD_Li256ELb0ELb1ELb0ELb0EEENS1_19SingleTileSchedulerILb0ELb0ELb1ELi128EEEEEEEEEvNT_6ParamsE --------------------------
	.section	.nv.constant0._ZN7cutlass13device_kernelIN5flash19enable_sm80_to_sm89INS1_16FlashAttnFwdSm80INS1_25CollectiveMainloopFwdSm80ILi8ELi1ELb1EN4cute5tupleIJNS5_1CILi128EEENS7_ILi96EEES8_EEELi128ENS_10bfloat16_tEfNS_4arch4Sm80ELb0ELb1ELb0ELb0ELb1ELb0ELb1ELb0EEENS1_21CollectiveEpilogueFwdINS6_IJS8_S8_S9_EEENS6_IJNS7_ILi1EEESH_SH_EEESB_SD_Li256ELb0ELb1ELb0ELb0EEENS1_19SingleTileSchedulerILb0ELb0ELb1ELi128EEEEEEEEEvNT_6ParamsE,"a",@progbits
	.sectionflags	@""
	.align	4
.nv.constant0._ZN7cutlass13device_kernelIN5flash19enable_sm80_to_sm89INS1_16FlashAttnFwdSm80INS1_25CollectiveMainloopFwdSm80ILi8ELi1ELb1EN4cute5tupleIJNS5_1CILi128EEENS7_ILi96EEES8_EEELi128ENS_10bfloat16_tEfNS_4arch4Sm80ELb0ELb1ELb0ELb0ELb1ELb0ELb1ELb0EEENS1_21CollectiveEpilogueFwdINS6_IJS8_S8_S9_EEENS6_IJNS7_ILi1EEESH_SH_EEESB_SD_Li256ELb0ELb1ELb0ELb0EEENS1_19SingleTileSchedulerILb0ELb0ELb1ELi128EEEEEEEEEvNT_6ParamsE:
	.zero		1576


//--------------------- .nv.constant0._ZN7cutlass13device_kernelIN5flash19enable_sm80_to_sm89INS1_16FlashAttnFwdSm80INS1_25CollectiveMainloopFwdSm80ILi8ELi1ELb1EN4cute5tupleIJNS5_1CILi128EEENS7_ILi96EEES8_EEELi128ENS_10bfloat16_tEfNS_4arch4Sm80ELb0ELb1ELb0ELb1ELb1ELb0ELb1ELb0EEENS1_21CollectiveEpilogueFwdINS6_IJS8_S8_S9_EEENS6_IJNS7_ILi1EEESH_SH_EEESB_SD_Li256ELb1ELb1ELb0ELb0EEENS1_19SingleTileSchedulerILb1ELb0ELb1ELi128EEEEEEEEEvNT_6ParamsE --------------------------
	.section	.nv.constant0._ZN7cutlass13device_kernelIN5flash19enable_sm80_to_sm89INS1_16FlashAttnFwdSm80INS1_25CollectiveMainloopFwdSm80ILi8ELi1ELb1EN4cute5tupleIJNS5_1CILi128EEENS7_ILi96EEES8_EEELi128ENS_10bfloat16_tEfNS_4arch4Sm80ELb0ELb1ELb0ELb1ELb1ELb0ELb1ELb0EEENS1_21CollectiveEpilogueFwdINS6_IJS8_S8_S9_EEENS6_IJNS7_ILi1EEESH_SH_EEESB_SD_Li256ELb1ELb1ELb0ELb0EEENS1_19SingleTileSchedulerILb1ELb0ELb1ELi128EEEEEEEEEvNT_6ParamsE,"a",@progbits
	.sectionflags	@""
	.align	4
.nv.constant0._ZN7cutlass13device_kernelIN5flash19enable_sm80_to_sm89INS1_16FlashAttnFwdSm80INS1_25CollectiveMainloopFwdSm80ILi8ELi1ELb1EN4cute5tupleIJNS5_1CILi128EEENS7_ILi96EEES8_EEELi128ENS_10bfloat16_tEfNS_4arch4Sm80ELb0ELb1ELb0ELb1ELb1ELb0ELb1ELb0EEENS1_21CollectiveEpilogueFwdINS6_IJS8_S8_S9_EEENS6_IJNS7_ILi1EEESH_SH_EEESB_SD_Li256ELb1ELb1ELb0ELb0EEENS1_19SingleTileSchedulerILb1ELb0ELb1ELi128EEEEEEEEEvNT_6ParamsE:
	.zero		1576


//--------------------- .nv.constant0._ZN7cutlass13device_kernelIN5flash19enable_sm80_to_sm89INS1_16FlashAttnFwdSm80INS1_25CollectiveMainloopFwdSm80ILi8ELi1ELb1EN4cute5tupleIJNS5_1CILi128EEENS7_ILi96EEES8_EEELi128ENS_10bfloat16_tEfNS_4arch4Sm80ELb0ELb1ELb0ELb1ELb1ELb1ELb1ELb0EEENS1_21CollectiveEpilogueFwdINS6_IJS8_S8_S9_EEENS6_IJNS7_ILi1EEESH_SH_EEESB_SD_Li256ELb1ELb1ELb0ELb0EEENS1_19SingleTileSchedulerILb1ELb0ELb1ELi128EEEEEEEEEvNT_6ParamsE --------------------------
	.section	.nv.constant0._ZN7cutlass13device_kernelIN5flash19enable_sm80_to_sm89INS1_16FlashAttnFwdSm80INS1_25CollectiveMainloopFwdSm80ILi8ELi1ELb1EN4cute5tupleIJNS5_1CILi128EEENS7_ILi96EEES8_EEELi128ENS_10bfloat16_tEfNS_4arch4Sm80ELb0ELb1ELb0ELb1ELb1ELb1ELb1ELb0EEENS1_21CollectiveEpilogueFwdINS6_IJS8_S8_S9_EEENS6_IJNS7_ILi1EEESH_SH_EEESB_SD_Li256ELb1ELb1ELb0ELb0EEENS1_19SingleTileSchedulerILb1ELb0ELb1ELi128EEEEEEEEEvNT_6ParamsE,"a",@progbits
	.sectionflags	@""
	.align	4
.nv.constant0._ZN7cutlass13device_kernelIN5flash19enable_sm80_to_sm89INS1_16FlashAttnFwdSm80INS1_25CollectiveMainloopFwdSm80ILi8ELi1ELb1EN4cute5tupleIJNS5_1CILi128EEENS7_ILi96EEES8_EEELi128ENS_10bfloat16_tEfNS_4arch4Sm80ELb0ELb1ELb0ELb1ELb1ELb1ELb1ELb0EEENS1_21CollectiveEpilogueFwdINS6_IJS8_S8_S9_EEENS6_IJNS7_ILi1EEESH_SH_EEESB_SD_Li256ELb1ELb1ELb0ELb0EEENS1_19SingleTileSchedulerILb1ELb0ELb1ELi128EEEEEEEEEvNT_6ParamsE:
	.zero		1576


//--------------------- .nv.constant0._ZN7cutlass13device_kernelIN5flash19enable_sm80_to_sm89INS1_16FlashAttnFwdSm80INS1_25CollectiveMainloopFwdSm80ILi8ELi1ELb1EN4cute5tupleIJNS5_1CILi128EEES8_S8_EEELi128ENS_10bfloat16_tEfNS_4arch4Sm80ELb1ELb0ELb0ELb0ELb1ELb0ELb1ELb0EEENS1_21CollectiveEpilogueFwdIS9_NS6_IJNS7_ILi1EEESF_SF_EEESA_SC_Li256ELb0ELb1ELb0ELb0EEENS1_30DynamicPersistentTileSchedulerILi256ELi256ELb0ELb1ELb0EEEEEEEEEvNT_6ParamsE --------------------------
	.section	.nv.constant0._ZN7cutlass13device_kernelIN5flash19enable_sm80_to_sm89INS1_16FlashAttnFwdSm80INS1_25CollectiveMainloopFwdSm80ILi8ELi1ELb1EN4cute5tupleIJNS5_1CILi128EEES8_S8_EEELi128ENS_10bfloat16_tEfNS_4arch4Sm80ELb1ELb0ELb0ELb0ELb1ELb0ELb1ELb0EEENS1_21CollectiveEpilogueFwdIS9_NS6_IJNS7_ILi1EEESF_SF_EEESA_SC_Li256ELb0ELb1ELb0ELb0EEENS1_30DynamicPersistentTileSchedulerILi256ELi256ELb0ELb1ELb0EEEEEEEEEvNT_6ParamsE,"a",@progbits
	.sectionflags	@""
	.align	4
.nv.constant0._ZN7cutlass13device_kernelIN5flash19enable_sm80_to_sm89INS1_16FlashAttnFwdSm80INS1_25CollectiveMainloopFwdSm80ILi8ELi1ELb1EN4cute5tupleIJNS5_1CILi128EEES8_S8_EEELi128ENS_10bfloat16_tEfNS_4arch4Sm80ELb1ELb0ELb0ELb0ELb1ELb0ELb1ELb0EEENS1_21CollectiveEpilogueFwdIS9_NS6_IJNS7_ILi1EEESF_SF_EEESA_SC_Li256ELb0ELb1ELb0ELb0EEENS1_30DynamicPersistentTileSchedulerILi256ELi256ELb0ELb1ELb0EEEEEEEEEvNT_6ParamsE:
	.zero		1592


//--------------------- .nv.constant0._ZN7cutlass13device_kernelIN5flash19enable_sm80_to_sm89INS1_16FlashAttnFwdSm80INS1_25CollectiveMainloopFwdSm80ILi8ELi1ELb1EN4cute5tupleIJNS5_1CILi128EEES8_S8_EEELi128ENS_10bfloat16_tEfNS_4arch4Sm80ELb1ELb0ELb0ELb1ELb1ELb0ELb1ELb0EEENS1_21CollectiveEpilogueFwdIS9_NS6_IJNS7_ILi1EEESF_SF_EEESA_SC_Li256ELb1ELb1ELb0ELb0EEENS1_19SingleTileSchedulerILb1ELb0ELb1ELi128EEEEEEEEEvNT_6ParamsE --------------------------
	.section	.nv.constant0._ZN7cutlass13device_kernelIN5flash19enable_sm80_to_sm89INS1_16FlashAttnFwdSm80INS1_25CollectiveMainloopFwdSm80ILi8ELi1ELb1EN4cute5tupleIJNS5_1CILi128EEES8_S8_EEELi128ENS_10bfloat16_tEfNS_4arch4Sm80ELb1ELb0ELb0ELb1ELb1ELb0ELb1ELb0EEENS1_21CollectiveEpilogueFwdIS9_NS6_IJNS7_ILi1EEESF_SF_EEESA_SC_Li256ELb1ELb1ELb0ELb0EEENS1_19SingleTileSchedulerILb1ELb0ELb1ELi128EEEEEEEEEvNT_6ParamsE,"a",@progbits
	.sectionflags	@""
	.align	4
.nv.constant0._ZN7cutlass13device_kernelIN5flash19enable_sm80_to_sm89INS1_16FlashAttnFwdSm80INS1_25CollectiveMainloopFwdSm80ILi8ELi1ELb1EN4cute5tupleIJNS5_1CILi128EEES8_S8_EEELi128ENS_10bfloat16_tEfNS_4arch4Sm80ELb1ELb0ELb0ELb1ELb1ELb0ELb1ELb0EEENS1_21CollectiveEpilogueFwdIS9_NS6_IJNS7_ILi1EEESF_SF_EEESA_SC_Li256ELb1ELb1ELb0ELb0EEENS1_19SingleTileSchedulerILb1ELb0ELb1ELi128EEEEEEEEEvNT_6ParamsE:
	.zero		1576


//--------------------- .nv.constant0._ZN7cutlass13device_kernelIN5flash19enable_sm80_to_sm89INS1_16FlashAttnFwdSm80INS1_25CollectiveMainloopFwdSm80ILi8ELi1ELb1EN4cute5tupleIJNS5_1CILi128EEES8_S8_EEELi128ENS_10bfloat16_tEfNS_4arch4Sm80ELb1ELb0ELb0ELb1ELb1ELb1ELb1ELb0EEENS1_21CollectiveEpilogueFwdIS9_NS6_IJNS7_ILi1EEESF_SF_EEESA_SC_Li256ELb1ELb1ELb0ELb0EEENS1_19SingleTileSchedulerILb1ELb0ELb1ELi128EEEEEEEEEvNT_6ParamsE --------------------------
	.section	.nv.constant0._ZN7cutlass13device_kernelIN5flash19enable_sm80_to_sm89INS1_16FlashAttnFwdSm80INS1_25CollectiveMainloopFwdSm80ILi8ELi1ELb1EN4cute5tupleIJNS5_1CILi128EEES8_S8_EEELi128ENS_10bfloat16_tEfNS_4arch4Sm80ELb1ELb0ELb0ELb1ELb1ELb1ELb1ELb0EEENS1_21CollectiveEpilogueFwdIS9_NS6_IJNS7_ILi1EEESF_SF_EEESA_SC_Li256ELb1ELb1ELb0ELb0EEENS1_19SingleTileSchedulerILb1ELb0ELb1ELi128EEEEEEEEEvNT_6ParamsE,"a",@progbits
	.sectionflags	@""
	.align	4
.nv.constant0._ZN7cutlass13device_kernelIN5flash19enable_sm80_to_sm89INS1_16FlashAttnFwdSm80INS1_25CollectiveMainloopFwdSm80ILi8ELi1ELb1EN4cute5tupleIJNS5_1CILi128EEES8_S8_EEELi128ENS_10bfloat16_tEfNS_4arch4Sm80ELb1ELb0ELb0ELb1ELb1ELb1ELb1ELb0EEENS1_21CollectiveEpilogueFwdIS9_NS6_IJNS7_ILi1EEESF_SF_EEESA_SC_Li256ELb1ELb1ELb0ELb0EEENS1_19SingleTileSchedulerILb1ELb0ELb1ELi128EEEEEEEEEvNT_6ParamsE:
	.zero		1576


//--------------------- .nv.constant0._ZN7cutlass13device_kernelIN5flash19enable_sm80_to_sm89INS1_16FlashAttnFwdSm80INS1_25CollectiveMainloopFwdSm80ILi4ELi1ELb0EN4cute5tupleIJNS5_1CILi128EEENS7_ILi64EEES8_EEELi128ENS_10bfloat16_tEfNS_4arch4Sm80ELb0ELb0ELb0ELb0ELb1ELb0ELb1ELb0EEENS1_21CollectiveEpilogueFwdINS6_IJS8_S8_S9_EEENS6_IJNS7_ILi1EEESH_SH_EEESB_SD_Li128ELb0ELb1ELb0ELb0EEENS1_19SingleTileSchedulerILb0ELb0ELb1ELi128EEEEEEEEEvNT_6ParamsE --------------------------
	.section	.nv.constant0._ZN7cutlass13device_kernelIN5flash19enable_sm80_to_sm89INS1_16FlashAttnFwdSm80INS1_25CollectiveMainloopFwdSm80ILi4ELi1ELb0EN4cute5tupleIJNS5_1CILi128EEENS7_ILi64EEES8_EEELi128ENS_10bfloat16_tEfNS_4arch4Sm80ELb0ELb0ELb0ELb0ELb1ELb0ELb1ELb0EEENS1_21CollectiveEpilogueFwdINS6_IJS8_S8_S9_EEENS6_IJNS7_ILi1EEESH_SH_EEESB_SD_Li128ELb0ELb1ELb0ELb0EEENS1_19SingleTileSchedulerILb0ELb0ELb1ELi128EEEEEEEEEvNT_6ParamsE,"a",@progbits
	.sectionflags	@""
	.align	4
.nv.constant0._ZN7cutlass13device_kernelIN5flash19enable_sm80_to_sm89INS1_16FlashAttnFwdSm80INS1_25CollectiveMainloopFwdSm80ILi4ELi1ELb0EN4cute5tupleIJNS5_1CILi128EEENS7_ILi64EEES8_EEELi128ENS_10bfloat16_tEfNS_4arch4Sm80ELb0ELb0ELb0ELb0ELb1ELb0ELb1ELb0EEENS1_21CollectiveEpilogueFwdINS6_IJS8_S8_S9_EEENS6_IJNS7_ILi1EEESH_SH_EEESB_SD_Li128ELb0ELb1ELb0ELb0EEENS1_19SingleTileSchedulerILb0ELb0ELb1ELi128EEEEEEEEEvNT_6ParamsE:
	.zero		1576


//--------------------- .nv.constant0._ZN7cutlass13device_kernelIN5flash19enable_sm80_to_sm89INS1_16FlashAttnFwdSm80INS1_25CollectiveMainloopFwdSm80ILi4ELi1ELb0EN4cute5tupleIJNS5_1CILi128EEENS7_ILi64EEES8_EEELi128ENS_10bfloat16_tEfNS_4arch4Sm80ELb0ELb0ELb0ELb1ELb1ELb0ELb1ELb0EEENS1_21CollectiveEpilogueFwdINS6_IJS8_S8_S9_EEENS6_IJNS7_ILi1EEESH_SH_EEESB_SD_Li128ELb1ELb1ELb0ELb0EEENS1_19SingleTileSchedulerILb1ELb0ELb1ELi128EEEEEEEEEvNT_6ParamsE --------------------------
	.section	.nv.constant0._ZN7cutlass13device_kernelIN5flash19enable_sm80_to_sm89INS1_16FlashAttnFwdSm80INS1_25CollectiveMainloopFwdSm80ILi4ELi1ELb0EN4cute5tupleIJNS5_1CILi128EEENS7_ILi64EEES8_EEELi128ENS_10bfloat16_tEfNS_4arch4Sm80ELb0ELb0ELb0ELb1ELb1ELb0ELb1ELb0EEENS1_21CollectiveEpilogueFwdINS6_IJS8_S8_S9_EEENS6_IJNS7_ILi1EEESH_SH_EEESB_SD_Li128ELb1ELb1ELb0ELb0EEENS1_19SingleTileSchedulerILb1ELb0ELb1ELi128EEEEEEEEEvNT_6ParamsE,"a",@progbits
	.sectionflags	@""
	.align	4
.nv.constant0._ZN7cutlass13device_kernelIN5flash19enable_sm80_to_sm89INS1_16FlashAttnFwdSm80INS1_25CollectiveMainloopFwdSm80ILi4ELi1ELb0EN4cute5tupleIJNS5_1CILi128EEENS7_ILi64EEES8_EEELi128ENS_10bfloat16_tEfNS_4arch4Sm80ELb0ELb0ELb0ELb1ELb1ELb0ELb1ELb0EEENS1_21CollectiveEpilogueFwdINS6_IJS8_S8_S9_EEENS6_IJNS7_ILi1EEESH_SH_EEESB_SD_Li128ELb1ELb1ELb0ELb0EEENS1_19SingleTileSchedulerILb1ELb0ELb1ELi128EEEEEEEEEvNT_6ParamsE:
	.zero		1576


//--------------------- .nv.constant0._ZN7cutlass13device_kernelIN5flash19enable_sm80_to_sm89INS1_16FlashAttnFwdSm80INS1_25CollectiveMainloopFwdSm80ILi4ELi1ELb0EN4cute5tupleIJNS5_1CILi128EEENS7_ILi64EEES8_EEELi128ENS_10bfloat16_tEfNS_4arch4Sm80ELb0ELb0ELb0ELb1ELb1ELb1ELb1ELb0EEENS1_21CollectiveEpilogueFwdINS6_IJS8_S8_S9_EEENS6_IJNS7_ILi1EEESH_SH_EEESB_SD_Li128ELb1ELb1ELb0ELb0EEENS1_19SingleTileSchedulerILb1ELb0ELb1ELi128EEEEEEEEEvNT_6ParamsE --------------------------
	.section	.nv.constant0._ZN7cutlass13device_kernelIN5flash19enable_sm80_to_sm89INS1_16FlashAttnFwdSm80INS1_25CollectiveMainloopFwdSm80ILi4ELi1ELb0EN4cute5tupleIJNS5_1CILi128EEENS7_ILi64EEES8_EEELi128ENS_10bfloat16_tEfNS_4arch4Sm80ELb0ELb0ELb0ELb1ELb1ELb1ELb1ELb0EEENS1_21CollectiveEpilogueFwdINS6_IJS8_S8_S9_EEENS6_IJNS7_ILi1EEESH_SH_EEESB_SD_Li128ELb1ELb1ELb0ELb0EEENS1_19SingleTileSchedulerILb1ELb0ELb1ELi128EEEEEEEEEvNT_6ParamsE,"a",@progbits
	.sectionflags	@""
	.align	4
.nv.constant0._ZN7cutlass13device_kernelIN5flash19enable_sm80_to_sm89INS1_16FlashAttnFwdSm80INS1_25CollectiveMainloopFwdSm80ILi4ELi1ELb0EN4cute5tupleIJNS5_1CILi128EEENS7_ILi64EEES8_EEELi128ENS_10bfloat16_tEfNS_4arch4Sm80ELb0ELb0ELb0ELb1ELb1ELb1ELb1ELb0EEENS1_21CollectiveEpilogueFwdINS6_IJS8_S8_S9_EEENS6_IJNS7_ILi1EEESH_SH_EEESB_SD_Li128ELb1ELb1ELb0ELb0EEENS1_19SingleTileSchedulerILb1ELb0ELb1ELi128EEEEEEEEEvNT_6ParamsE:
	.zero		1576


//--------------------- .nv.constant0._ZN7cutlass13device_kernelIN5flash19enable_sm80_to_sm89INS1_16FlashAttnFwdSm80INS1_25CollectiveMainloopFwdSm80ILi4ELi1ELb0EN4cute5tupleIJNS5_1CILi128EEENS7_ILi48EEES8_EEELi128ENS_10bfloat16_tEfNS_4arch4Sm80ELb0ELb1ELb0ELb0ELb1ELb0ELb1ELb0EEENS1_21CollectiveEpilogueFwdINS6_IJS8_S8_S9_EEENS6_IJNS7_ILi1EEESH_SH_EEESB_SD_Li128ELb0ELb1ELb0ELb0EEENS1_19SingleTileSchedulerILb0ELb0ELb1ELi128EEEEEEEEEvNT_6ParamsE --------------------------
	.section	.nv.constant0._ZN7cutlass13device_kernelIN5flash19enable_sm80_to_sm89INS1_16FlashAttnFwdSm80INS1_25CollectiveMainloopFwdSm80ILi4ELi1ELb0EN4cute5tupleIJNS5_1CILi128EEENS7_ILi48EEES8_EEELi128ENS_10bfloat16_tEfNS_4arch4Sm80ELb0ELb1ELb0ELb0ELb1ELb0ELb1ELb0EEENS1_21CollectiveEpilogueFwdINS6_IJS8_S8_S9_EEENS6_IJNS7_ILi1EEESH_SH_EEESB_SD_Li128ELb0ELb1ELb0ELb0EEENS1_19SingleTileSchedulerILb0ELb0ELb1ELi128EEEEEEEEEvNT_6ParamsE,"a",@progbits
	.sectionflags	@""
	.align	4
.nv.constant0._ZN7cutlass13device_kernelIN5flash19enable_sm80_to_sm89INS1_16FlashAttnFwdSm80INS1_25CollectiveMainloopFwdSm80ILi4ELi1ELb0EN4cute5tupleIJNS5_1CILi128EEENS7_ILi48EEES8_EEELi128ENS_10bfloat16_tEfNS_4arch4Sm80ELb0ELb1ELb0ELb0ELb1ELb0ELb1ELb0EEENS1_21CollectiveEpilogueFwdINS6_IJS8_S8_S9_EEENS6_IJNS7_ILi1EEESH_SH_EEESB_SD_Li128ELb0ELb1ELb0ELb0EEENS1_19SingleTileSchedulerILb0ELb0ELb1ELi128EEEEEEEEEvNT_6ParamsE:
	.zero		1576


//--------------------- .nv.constant0._ZN7cutlass13device_kernelIN5flash19enable_sm80_to_sm89INS1_16FlashAttnFwdSm80INS1_25CollectiveMainloopFwdSm80ILi4ELi1ELb0EN4cute5tupleIJNS5_1CILi128EEENS7_ILi48EEES8_EEELi128ENS_10bfloat16_tEfNS_4arch4Sm80ELb0ELb1ELb0ELb1ELb1ELb0ELb1ELb0EEENS1_21CollectiveEpilogueFwdINS6_IJS8_S8_S9_EEENS6_IJNS7_ILi1EEESH_SH_EEESB_SD_Li128ELb1ELb1ELb0ELb0EEENS1_19SingleTileSchedulerILb1ELb0ELb1ELi128EEEEEEEEEvNT_6ParamsE --------------------------
	.section	.nv.constant0._ZN7cutlass13device_kernelIN5flash19enable_sm80_to_sm89INS1_16FlashAttnFwdSm80INS1_25CollectiveMainloopFwdSm80ILi4ELi1ELb0EN4cute5tupleIJNS5_1CILi128EEENS7_ILi48EEES8_EEELi128ENS_10bfloat16_tEfNS_4arch4Sm80ELb0ELb1ELb0ELb1ELb1ELb0ELb1ELb0EEENS1_21CollectiveEpilogueFwdINS6_IJS8_S8_S9_EEENS6_IJNS7_ILi1EEESH_SH_EEESB_SD_Li128ELb1ELb1ELb0ELb0EEENS1_19SingleTileSchedulerILb1ELb0ELb1ELi128EEEEEEEEEvNT_6ParamsE,"a",@progbits
	.sectionflags	@""
	.align	4
.nv.constant0._ZN7cutlass13device_kernelIN5flash19enable_sm80_to_sm89INS1_16FlashAttnFwdSm80INS1_25CollectiveMainloopFwdSm80ILi4ELi1ELb0EN4cute5tupleIJNS5_1CILi128EEENS7_ILi48EEES8_EEELi128ENS_10bfloat16_tEfNS_4arch4Sm80ELb0ELb1ELb0ELb1ELb1ELb0ELb1ELb0EEENS1_21CollectiveEpilogueFwdINS6_IJS8_S8_S9_EEENS6_IJNS7_ILi1EEESH_SH_EEESB_SD_Li128ELb1ELb1ELb0ELb0EEENS1_19SingleTileSchedulerILb1ELb0ELb1ELi128EEEEEEEEEvNT_6ParamsE:
	.zero		1576


//--------------------- .nv.constant0._ZN7cutlass13device_kernelIN5flash19enable_sm80_to_sm89INS1_16FlashAttnFwdSm80INS1_25CollectiveMainloopFwdSm80ILi4ELi1ELb0EN4cute5tupleIJNS5_1CILi128EEENS7_ILi48EEES8_EEELi128ENS_10bfloat16_tEfNS_4arch4Sm80ELb0ELb1ELb0ELb1ELb1ELb1ELb1ELb0EEENS1_21CollectiveEpilogueFwdINS6_IJS8_S8_S9_EEENS6_IJNS7_ILi1EEESH_SH_EEESB_SD_Li128ELb1ELb1ELb0ELb0EEENS1_19SingleTileSchedulerILb1ELb0ELb1ELi128EEEEEEEEEvNT_6ParamsE --------------------------
	.section	.nv.constant0._ZN7cutlass13device_kernelIN5flash19enable_sm80_to_sm89INS1_16FlashAttnFwdSm80INS1_25CollectiveMainloopFwdSm80ILi4ELi1ELb0EN4cute5tupleIJNS5_1CILi128EEENS7_ILi48EEES8_EEELi128ENS_10bfloat16_tEfNS_4arch4Sm80ELb0ELb1ELb0ELb1ELb1ELb1ELb1ELb0EEENS1_21CollectiveEpilogueFwdINS6_IJS8_S8_S9_EEENS6_IJNS7_ILi1EEESH_SH_EEESB_SD_Li128ELb1ELb1ELb0ELb0EEENS1_19SingleTileSchedulerILb1ELb0ELb1ELi128EEEEEEEEEvNT_6ParamsE,"a",@progbits
	.sectionflags	@""
	.align	4
.nv.constant0._ZN7cutlass13device_kernelIN5flash19enable_sm80_to_sm89INS1_16FlashAttnFwdSm80INS1_25CollectiveMainloopFwdSm80ILi4ELi1ELb0EN4cute5tupleIJNS5_1CILi128EEENS7_ILi48EEES8_EEELi128ENS_10bfloat16_tEfNS_4arch4Sm80ELb0ELb1ELb0ELb1ELb1ELb1ELb1ELb0EEENS1_21CollectiveEpilogueFwdINS6_IJS8_S8_S9_EEENS6_IJNS7_ILi1EEESH_SH_EEESB_SD_Li128ELb1ELb1ELb0ELb0EEENS1_19SingleTileSchedulerILb1ELb0ELb1ELi128EEEEEEEEEvNT_6ParamsE:
	.zero		1576


//--------------------- .nv.constant0._ZN7cutlass13device_kernelIN5flash19enable_sm80_to_sm89INS1_16FlashAttnFwdSm80INS1_25CollectiveMainloopFwdSm80ILi4ELi1ELb0EN4cute5tupleIJNS5_1CILi128EEENS7_ILi64EEES8_EEELi128ENS_10bfloat16_tEfNS_4arch4Sm80ELb1ELb0ELb0ELb0ELb1ELb0ELb1ELb0EEENS1_21CollectiveEpilogueFwdINS6_IJS8_S8_S9_EEENS6_IJNS7_ILi1EEESH_SH_EEESB_SD_Li128ELb0ELb1ELb0ELb0EEENS1_30DynamicPersistentTileSchedulerILi128ELi128ELb0ELb1ELb0EEEEEEEEEvNT_6ParamsE --------------------------
	.section	.nv.constant0._ZN7cutlass13device_kernelIN5flash19enable_sm80_to_sm89INS1_16FlashAttnFwdSm80INS1_25CollectiveMainloopFwdSm80ILi4ELi1ELb0EN4cute5tupleIJNS5_1CILi128EEENS7_ILi64EEES8_EEELi128ENS_10bfloat16_tEfNS_4arch4Sm80ELb1ELb0ELb0ELb0ELb1ELb0ELb1ELb0EEENS1_21CollectiveEpilogueFwdINS6_IJS8_S8_S9_EEENS6_IJNS7_ILi1EEESH_SH_EEESB_SD_Li128ELb0ELb1ELb0ELb0EEENS1_30DynamicPersistentTileSchedulerILi128ELi128ELb0ELb1ELb0EEEEEEEEEvNT_6ParamsE,"a",@progbits
	.sectionflags	@""
	.align	4
.nv.constant0._ZN7cutlass13device_kernelIN5flash19enable_sm80_to_sm89INS1_16FlashAttnFwdSm80INS1_25CollectiveMainloopFwdSm80ILi4ELi1ELb0EN4cute5tupleIJNS5_1CILi128EEENS7_ILi64EEES8_EEELi128ENS_10bfloat16_tEfNS_4arch4Sm80ELb1ELb0ELb0ELb0ELb1ELb0ELb1ELb0EEENS1_21CollectiveEpilogueFwdINS6_IJS8_S8_S9_EEENS6_IJNS7_ILi1EEESH_SH_EEESB_SD_Li128ELb0ELb1ELb0ELb0EEENS1_30DynamicPersistentTileSchedulerILi128ELi128ELb0ELb1ELb0EEEEEEEEEvNT_6ParamsE:
	.zero		1592


//--------------------- .nv.constant0._ZN7cutlass13device_kernelIN5flash19enable_sm80_to_sm89INS1_16FlashAttnFwdSm80INS1_25CollectiveMainloopFwdSm80ILi4ELi1ELb0EN4cute5tupleIJNS5_1CILi128EEENS7_ILi64EEES8_EEELi128ENS_10bfloat16_tEfNS_4arch4Sm80ELb1ELb0ELb0ELb1ELb1ELb0ELb1ELb0EEENS1_21CollectiveEpilogueFwdINS6_IJS8_S8_S9_EEENS6_IJNS7_ILi1EEESH_SH_EEESB_SD_Li128ELb1ELb1ELb0ELb0EEENS1_19SingleTileSchedulerILb1ELb0ELb1ELi128EEEEEEEEEvNT_6ParamsE --------------------------
	.section	.nv.constant0._ZN7cutlass13device_kernelIN5flash19enable_sm80_to_sm89INS1_16FlashAttnFwdSm80INS1_25CollectiveMainloopFwdSm80ILi4ELi1ELb0EN4cute5tupleIJNS5_1CILi128EEENS7_ILi64EEES8_EEELi128ENS_10bfloat16_tEfNS_4arch4Sm80ELb1ELb0ELb0ELb1ELb1ELb0ELb1ELb0EEENS1_21CollectiveEpilogueFwdINS6_IJS8_S8_S9_EEENS6_IJNS7_ILi1EEESH_SH_EEESB_SD_Li128ELb1ELb1ELb0ELb0EEENS1_19SingleTileSchedulerILb1ELb0ELb1ELi128EEEEEEEEEvNT_6ParamsE,"a",@progbits
	.sectionflags	@""
	.align	4
.nv.constant0._ZN7cutlass13device_kernelIN5flash19enable_sm80_to_sm89INS1_16FlashAttnFwdSm80INS1_25CollectiveMainloopFwdSm80ILi4ELi1ELb0EN4cute5tupleIJNS5_1CILi128EEENS7_ILi64EEES8_EEELi128ENS_10bfloat16_tEfNS_4arch4Sm80ELb1ELb0ELb0ELb1ELb1ELb0ELb1ELb0EEENS1_21CollectiveEpilogueFwdINS6_IJS8_S8_S9_EEENS6_IJNS7_ILi1EEESH_SH_EEESB_SD_Li128ELb1ELb1ELb0ELb0EEENS1_19SingleTileSchedulerILb1ELb0ELb1ELi128EEEEEEEEEvNT_6ParamsE:
	.zero		1576


//--------------------- .nv.constant0._ZN7cutlass13device_kernelIN5flash19enable_sm80_to_sm89INS1_16FlashAttnFwdSm80INS1_25CollectiveMainloopFwdSm80ILi4ELi1ELb0EN4cute5tupleIJNS5_1CILi128EEENS7_ILi64EEES8_EEELi128ENS_10bfloat16_tEfNS_4arch4Sm80ELb1ELb0ELb0ELb1ELb1ELb1ELb1ELb0EEENS1_21CollectiveEpilogueFwdINS6_IJS8_S8_S9_EEENS6_IJNS7_ILi1EEESH_SH_EEESB_SD_Li128ELb1ELb1ELb0ELb0EEENS1_19SingleTileSchedulerILb1ELb0ELb1ELi128EEEEEEEEEvNT_6ParamsE --------------------------
	.section	.nv.constant0._ZN7cutlass13device_kernelIN5flash19enable_sm80_to_sm89INS1_16FlashAttnFwdSm80INS1_25CollectiveMainloopFwdSm80ILi4ELi1ELb0EN4cute5tupleIJNS5_1CILi128EEENS7_ILi64EEES8_EEELi128ENS_10bfloat16_tEfNS_4arch4Sm80ELb1ELb0ELb0ELb1ELb1ELb1ELb1ELb0EEENS1_21CollectiveEpilogueFwdINS6_IJS8_S8_S9_EEENS6_IJNS7_ILi1EEESH_SH_EEESB_SD_Li128ELb1ELb1ELb0ELb0EEENS1_19SingleTileSchedulerILb1ELb0ELb1ELi128EEEEEEEEEvNT_6ParamsE,"a",@progbits
	.sectionflags	@""
	.align	4
.nv.constant0._ZN7cutlass13device_kernelIN5flash19enable_sm80_to_sm89INS1_16FlashAttnFwdSm80INS1_25CollectiveMainloopFwdSm80ILi4ELi1ELb0EN4cute5tupleIJNS5_1CILi128EEENS7_ILi64EEES8_EEELi128ENS_10bfloat16_tEfNS_4arch4Sm80ELb1ELb0ELb0ELb1ELb1ELb1ELb1ELb0EEENS1_21CollectiveEpilogueFwdINS6_IJS8_S8_S9_EEENS6_IJNS7_ILi1EEESH_SH_EEESB_SD_Li128ELb1ELb1ELb0ELb0EEENS1_19SingleTileSchedulerILb1ELb0ELb1ELi128EEEEEEEEEvNT_6ParamsE:
	.zero		1576


//--------------------- SYMBOLS --------------------------

	.type		.nv.reservedSmem.offset0,@object
	.size		.nv.reservedSmem.offset0,0x4
